	.target	sm_80

	.elftype	@"ET_EXEC"


//--------------------- .note.nv.tkinfo           --------------------------
	.section	.note.nv.tkinfo,"",@"SHT_NOTE"
	.sectionflags	@"SHF_NOTE_NV_TKINFO"
	.tkinfo
        /*0018*/ 	.word	0x00000002
        /*0030*/ 	.string	""
        /*0030*/ 	.string	"ptxas"
        /*0030*/ 	.string	"Cuda compilation tools, release 13.0, V13.0.88"
        /*0030*/ 	.string	"Build cuda_13.0.r13.0/compiler.36424714_0"
        /*0030*/ 	.string	"-v  -suppress-debug-info  -lineinfo  -arch sm_80 "



//--------------------- .note.nv.cuinfo           --------------------------
	.section	.note.nv.cuinfo,"",@"SHT_NOTE"
	.sectionflags	@"SHF_NOTE_NV_CUINFO"
        /*0018*/ 	.short	0x0002
        /*001a*/ 	.short	0x0050
        /*001c*/ 	.short	0x0082
	.zero		2


//--------------------- .nv.info                  --------------------------
	.section	.nv.info,"",@"SHT_CUDA_INFO"
	.align	4


	//----- nvinfo : EIATTR_REGCOUNT
	.align		4
        /*0000*/ 	.byte	0x04, 0x2f
        /*0002*/ 	.short	(.L_2 - .L_1)
	.align		4
.L_1:
        /*0004*/ 	.word	index@(attn_fwd)
        /*0008*/ 	.word	0x00000074


	//----- nvinfo : EIATTR_FRAME_SIZE
	.align		4
.L_2:
        /*000c*/ 	.byte	0x04, 0x11
        /*000e*/ 	.short	(.L_4 - .L_3)
	.align		4
.L_3:
        /*0010*/ 	.word	index@(attn_fwd)
        /*0014*/ 	.word	0x00000000


	//----- nvinfo : EIATTR_MIN_STACK_SIZE
	.align		4
.L_4:
        /*0018*/ 	.byte	0x04, 0x12
        /*001a*/ 	.short	(.L_6 - .L_5)
	.align		4
.L_5:
        /*001c*/ 	.word	index@(attn_fwd)
        /*0020*/ 	.word	0x00000000
.L_6:


//--------------------- .nv.info.attn_fwd         --------------------------
	.section	.nv.info.attn_fwd,"",@"SHT_CUDA_INFO"
	.sectionflags	@""
	.align	4


	//----- nvinfo : EIATTR_CUDA_API_VERSION
	.align		4
        /*0000*/ 	.byte	0x04, 0x37
        /*0002*/ 	.short	(.L_8 - .L_7)
.L_7:
        /*0004*/ 	.word	0x00000082


	//----- nvinfo : EIATTR_SW2861232_WAR
	.align		4
.L_8:
        /*0008*/ 	.byte	0x01, 0x35
	.zero		2


	//----- nvinfo : EIATTR_PARAM_CBANK
	.align		4
        /*000c*/ 	.byte	0x04, 0x0a
        /*000e*/ 	.short	(.L_10 - .L_9)
	.align		4
.L_9:
        /*0010*/ 	.word	index@(.nv.constant0.attn_fwd)
        /*0014*/ 	.short	0x0160
        /*0016*/ 	.short	0x0088


	//----- nvinfo : EIATTR_CBANK_PARAM_SIZE
	.align		4
.L_10:
        /*0018*/ 	.byte	0x03, 0x19
        /*001a*/ 	.short	0x0088


	//----- nvinfo : EIATTR_KPARAM_INFO
	.align		4
        /*001c*/ 	.byte	0x04, 0x17
        /*001e*/ 	.short	(.L_12 - .L_11)
.L_11:
        /*0020*/ 	.word	0x00000000
        /*0024*/ 	.short	0x0019
        /*0026*/ 	.short	0x0080
        /*0028*/ 	.byte	0x00, 0xf4, 0x21, 0x00


	//----- nvinfo : EIATTR_KPARAM_INFO
	.align		4
.L_12:
        /*002c*/ 	.byte	0x04, 0x17
        /*002e*/ 	.short	(.L_14 - .L_13)
.L_13:
        /*0030*/ 	.word	0x00000000
        /*0034*/ 	.short	0x0018
        /*0036*/ 	.short	0x0078
        /*0038*/ 	.byte	0x00, 0xf4, 0x21, 0x00


	//----- nvinfo : EIATTR_KPARAM_INFO
	.align		4
.L_14:
        /*003c*/ 	.byte	0x04, 0x17
        /*003e*/ 	.short	(.L_16 - .L_15)
.L_15:
        /*0040*/ 	.word	0x00000000
        /*0044*/ 	.short	0x0017
        /*0046*/ 	.short	0x0070
        /*0048*/ 	.byte	0x00, 0xf0, 0x11, 0x00


	//----- nvinfo : EIATTR_KPARAM_INFO
	.align		4
.L_16:
        /*004c*/ 	.byte	0x04, 0x17
        /*004e*/ 	.short	(.L_18 - .L_17)
.L_17:
        /*0050*/ 	.word	0x00000000
        /*0054*/ 	.short	0x0016
        /*0056*/ 	.short	0x006c
        /*0058*/ 	.byte	0x00, 0xf0, 0x11, 0x00


	//----- nvinfo : EIATTR_KPARAM_INFO
	.align		4
.L_18:
        /*005c*/ 	.byte	0x04, 0x17
        /*005e*/ 	.short	(.L_20 - .L_19)
.L_19:
        /*0060*/ 	.word	0x00000000
        /*0064*/ 	.short	0x0015
        /*0066*/ 	.short	0x0068
        /*0068*/ 	.byte	0x00, 0xf0, 0x11, 0x00


	//----- nvinfo : EIATTR_KPARAM_INFO
	.align		4
.L_20:
        /*006c*/ 	.byte	0x04, 0x17
        /*006e*/ 	.short	(.L_22 - .L_21)
.L_21:
        /*0070*/ 	.word	0x00000000
        /*0074*/ 	.short	0x0014
        /*0076*/ 	.short	0x0064
        /*0078*/ 	.byte	0x00, 0xf0, 0x11, 0x00


	//----- nvinfo : EIATTR_KPARAM_INFO
	.align		4
.L_22:
        /*007c*/ 	.byte	0x04, 0x17
        /*007e*/ 	.short	(.L_24 - .L_23)
.L_23:
        /*0080*/ 	.word	0x00000000
        /*0084*/ 	.short	0x0013
        /*0086*/ 	.short	0x0060
        /*0088*/ 	.byte	0x00, 0xf0, 0x11, 0x00


	//----- nvinfo : EIATTR_KPARAM_INFO
	.align		4
.L_24:
        /*008c*/ 	.byte	0x04, 0x17
        /*008e*/ 	.short	(.L_26 - .L_25)
.L_25:
        /*0090*/ 	.word	0x00000000
        /*0094*/ 	.short	0x0012
        /*0096*/ 	.short	0x005c
        /*0098*/ 	.byte	0x00, 0xf0, 0x11, 0x00


	//----- nvinfo : EIATTR_KPARAM_INFO
	.align		4
.L_26:
        /*009c*/ 	.byte	0x04, 0x17
        /*009e*/ 	.short	(.L_28 - .L_27)
.L_27:
        /*00a0*/ 	.word	0x00000000
        /*00a4*/ 	.short	0x0011
        /*00a6*/ 	.short	0x0058
        /*00a8*/ 	.byte	0x00, 0xf0, 0x11, 0x00


	//----- nvinfo : EIATTR_KPARAM_INFO
	.align		4
.L_28:
        /*00ac*/ 	.byte	0x04, 0x17
        /*00ae*/ 	.short	(.L_30 - .L_29)
.L_29:
        /*00b0*/ 	.word	0x00000000
        /*00b4*/ 	.short	0x0010
        /*00b6*/ 	.short	0x0054
        /*00b8*/ 	.byte	0x00, 0xf0, 0x11, 0x00


	//----- nvinfo : EIATTR_KPARAM_INFO
	.align		4
.L_30:
        /*00bc*/ 	.byte	0x04, 0x17
        /*00be*/ 	.short	(.L_32 - .L_31)
.L_31:
        /*00c0*/ 	.word	0x00000000
        /*00c4*/ 	.short	0x000f
        /*00c6*/ 	.short	0x0050
        /*00c8*/ 	.byte	0x00, 0xf0, 0x11, 0x00


	//----- nvinfo : EIATTR_KPARAM_INFO
	.align		4
.L_32:
        /*00cc*/ 	.byte	0x04, 0x17
        /*00ce*/ 	.short	(.L_34 - .L_33)
.L_33:
        /*00d0*/ 	.word	0x00000000
        /*00d4*/ 	.short	0x000e
        /*00d6*/ 	.short	0x004c
        /*00d8*/ 	.byte	0x00, 0xf0, 0x11, 0x00


	//----- nvinfo : EIATTR_KPARAM_INFO
	.align		4
.L_34:
        /*00dc*/ 	.byte	0x04, 0x17
        /*00de*/ 	.short	(.L_36 - .L_35)
.L_35:
        /*00e0*/ 	.word	0x00000000
        /*00e4*/ 	.short	0x000d
        /*00e6*/ 	.short	0x0048
        /*00e8*/ 	.byte	0x00, 0xf0, 0x11, 0x00


	//----- nvinfo : EIATTR_KPARAM_INFO
	.align		4
.L_36:
        /*00ec*/ 	.byte	0x04, 0x17
        /*00ee*/ 	.short	(.L_38 - .L_37)
.L_37:
        /*00f0*/ 	.word	0x00000000
        /*00f4*/ 	.short	0x000c
        /*00f6*/ 	.short	0x0044
        /*00f8*/ 	.byte	0x00, 0xf0, 0x11, 0x00


	//----- nvinfo : EIATTR_KPARAM_INFO
	.align		4
.L_38:
        /*00fc*/ 	.byte	0x04, 0x17
        /*00fe*/ 	.short	(.L_40 - .L_39)
.L_39:
        /*0100*/ 	.word	0x00000000
        /*0104*/ 	.short	0x000b
        /*0106*/ 	.short	0x0040
        /*0108*/ 	.byte	0x00, 0xf0, 0x11, 0x00


	//----- nvinfo : EIATTR_KPARAM_INFO
	.align		4
.L_40:
        /*010c*/ 	.byte	0x04, 0x17
        /*010e*/ 	.short	(.L_42 - .L_41)
.L_41:
        /*0110*/ 	.word	0x00000000
        /*0114*/ 	.short	0x000a
        /*0116*/ 	.short	0x003c
        /*0118*/ 	.byte	0x00, 0xf0, 0x11, 0x00


	//----- nvinfo : EIATTR_KPARAM_INFO
	.align		4
.L_42:
        /*011c*/ 	.byte	0x04, 0x17
        /*011e*/ 	.short	(.L_44 - .L_43)
.L_43:
        /*0120*/ 	.word	0x00000000
        /*0124*/ 	.short	0x0009
        /*0126*/ 	.short	0x0038
        /*0128*/ 	.byte	0x00, 0xf0, 0x11, 0x00


	//----- nvinfo : EIATTR_KPARAM_INFO
	.align		4
.L_44:
        /*012c*/ 	.byte	0x04, 0x17
        /*012e*/ 	.short	(.L_46 - .L_45)
.L_45:
        /*0130*/ 	.word	0x00000000
        /*0134*/ 	.short	0x0008
        /*0136*/ 	.short	0x0034
        /*0138*/ 	.byte	0x00, 0xf0, 0x11, 0x00


	//----- nvinfo : EIATTR_KPARAM_INFO
	.align		4
.L_46:
        /*013c*/ 	.byte	0x04, 0x17
        /*013e*/ 	.short	(.L_48 - .L_47)
.L_47:
        /*0140*/ 	.word	0x00000000
        /*0144*/ 	.short	0x0007
        /*0146*/ 	.short	0x0030
        /*0148*/ 	.byte	0x00, 0xf0, 0x11, 0x00


	//----- nvinfo : EIATTR_KPARAM_INFO
	.align		4
.L_48:
        /*014c*/ 	.byte	0x04, 0x17
        /*014e*/ 	.short	(.L_50 - .L_49)
.L_49:
        /*0150*/ 	.word	0x00000000
        /*0154*/ 	.short	0x0006
        /*0156*/ 	.short	0x002c
        /*0158*/ 	.byte	0x00, 0xf0, 0x11, 0x00


	//----- nvinfo : EIATTR_KPARAM_INFO
	.align		4
.L_50:
        /*015c*/ 	.byte	0x04, 0x17
        /*015e*/ 	.short	(.L_52 - .L_51)
.L_51:
        /*0160*/ 	.word	0x00000000
        /*0164*/ 	.short	0x0005
        /*0166*/ 	.short	0x0028
        /*0168*/ 	.byte	0x00, 0xf0, 0x11, 0x00


	//----- nvinfo : EIATTR_KPARAM_INFO
	.align		4
.L_52:
        /*016c*/ 	.byte	0x04, 0x17
        /*016e*/ 	.short	(.L_54 - .L_53)
.L_53:
        /*0170*/ 	.word	0x00000000
        /*0174*/ 	.short	0x0004
        /*0176*/ 	.short	0x0020
        /*0178*/ 	.byte	0x00, 0xf4, 0x21, 0x00


	//----- nvinfo : EIATTR_KPARAM_INFO
	.align		4
.L_54:
        /*017c*/ 	.byte	0x04, 0x17
        /*017e*/ 	.short	(.L_56 - .L_55)
.L_55:
        /*0180*/ 	.word	0x00000000
        /*0184*/ 	.short	0x0003
        /*0186*/ 	.short	0x0018
        /*0188*/ 	.byte	0x00, 0xf4, 0x21, 0x00


	//----- nvinfo : EIATTR_KPARAM_INFO
	.align		4
.L_56:
        /*018c*/ 	.byte	0x04, 0x17
        /*018e*/ 	.short	(.L_58 - .L_57)
.L_57:
        /*0190*/ 	.word	0x00000000
        /*0194*/ 	.short	0x0002
        /*0196*/ 	.short	0x0010
        /*0198*/ 	.byte	0x00, 0xf4, 0x21, 0x00


	//----- nvinfo : EIATTR_KPARAM_INFO
	.align		4
.L_58:
        /*019c*/ 	.byte	0x04, 0x17
        /*019e*/ 	.short	(.L_60 - .L_59)
.L_59:
        /*01a0*/ 	.word	0x00000000
        /*01a4*/ 	.short	0x0001
        /*01a6*/ 	.short	0x0008
        /*01a8*/ 	.byte	0x00, 0xf4, 0x21, 0x00


	//----- nvinfo : EIATTR_KPARAM_INFO
	.align		4
.L_60:
        /*01ac*/ 	.byte	0x04, 0x17
        /*01ae*/ 	.short	(.L_62 - .L_61)
.L_61:
        /*01b0*/ 	.word	0x00000000
        /*01b4*/ 	.short	0x0000
        /*01b6*/ 	.short	0x0000
        /*01b8*/ 	.byte	0x00, 0xf4, 0x21, 0x00


	//----- nvinfo : EIATTR_MAXREG_COUNT
	.align		4
.L_62:
        /*01bc*/ 	.byte	0x03, 0x1b
        /*01be*/ 	.short	0x00ff


	//----- nvinfo : EIATTR_NUM_BARRIERS
	.align		4
        /*01c0*/ 	.byte	0x02, 0x4c
        /*01c2*/ 	.byte	0x01
	.zero		1


	//----- nvinfo : EIATTR_MERCURY_ISA_VERSION
	.align		4
        /*01c4*/ 	.byte	0x03, 0x5f
        /*01c6*/ 	.short	0x0000


	//----- nvinfo : EIATTR_COOP_GROUP_MASK_REGIDS
	.align		4
        /*01c8*/ 	.byte	0x04, 0x29
        /*01ca*/ 	.short	(.L_64 - .L_63)


	//   ....[0]....
.L_63:
        /*01cc*/ 	.word	0xffffffff


	//   ....[1]....
        /*01d0*/ 	.word	0xffffffff


	//   ....[2]....
        /*01d4*/ 	.word	0xffffffff


	//   ....[3]....
        /*01d8*/ 	.word	0xffffffff


	//   ....[4]....
        /*01dc*/ 	.word	0xffffffff


	//   ....[5]....
        /*01e0*/ 	.word	0xffffffff


	//   ....[6]....
        /*01e4*/ 	.word	0xffffffff


	//   ....[7]....
        /*01e8*/ 	.word	0xffffffff


	//----- nvinfo : EIATTR_COOP_GROUP_INSTR_OFFSETS
	.align		4
.L_64:
        /*01ec*/ 	.byte	0x04, 0x28
        /*01ee*/ 	.short	(.L_66 - .L_65)


	//   ....[0]....
.L_65:
        /*01f0*/ 	.word	0x00001260


	//   ....[1]....
        /*01f4*/ 	.word	0x00001370


	//   ....[2]....
        /*01f8*/ 	.word	0x00001380


	//   ....[3]....
        /*01fc*/ 	.word	0x000013b0


	//   ....[4]....
        /*0200*/ 	.word	0x000017f0


	//   ....[5]....
        /*0204*/ 	.word	0x00001800


	//   ....[6]....
        /*0208*/ 	.word	0x000018b0


	//   ....[7]....
        /*020c*/ 	.word	0x000018e0


	//----- nvinfo : EIATTR_EXIT_INSTR_OFFSETS
	.align		4
.L_66:
        /*0210*/ 	.byte	0x04, 0x1c
        /*0212*/ 	.short	(.L_68 - .L_67)


	//   ....[0]....
.L_67:
        /*0214*/ 	.word	0x00002e70


	//   ....[1]....
        /*0218*/ 	.word	0x00002f10


	//----- nvinfo : EIATTR_REQNTID
	.align		4
.L_68:
        /*021c*/ 	.byte	0x04, 0x10
        /*021e*/ 	.short	(.L_70 - .L_69)
.L_69:
        /*0220*/ 	.word	0x00000100
        /*0224*/ 	.word	0x00000001
        /*0228*/ 	.word	0x00000001
.L_70:


//--------------------- .nv.callgraph             --------------------------
	.section	.nv.callgraph,"",@"SHT_CUDA_CALLGRAPH"
	.align	4
	.sectionentsize	8
	.align		4
        /*0000*/ 	.word	0x00000000
	.align		4
        /*0004*/ 	.word	0xffffffff
	.align		4
        /*0008*/ 	.word	0x00000000
	.align		4
        /*000c*/ 	.word	0xfffffffe
	.align		4
        /*0010*/ 	.word	0x00000000
	.align		4
        /*0014*/ 	.word	0xfffffffd
	.align		4
        /*0018*/ 	.word	0x00000000
	.align		4
        /*001c*/ 	.word	0xfffffffc


//--------------------- .nv.rel.action            --------------------------
	.section	.nv.rel.action,"",@"SHT_CUDA_RELOCINFO"
	.align	8
	.sectionentsize	8
        /*0000*/ 	.byte	0x73, 0x00, 0x00, 0x00, 0x00, 0x00, 0x00, 0x00, 0x00, 0x00, 0x00, 0x11, 0x25, 0x00, 0x05, 0x36


//--------------------- .nv.constant4             --------------------------
	.section	.nv.constant4,"a",@progbits
	.align	8
	.align		8
.nv.constant4:
        /*0000*/ 	.dword	_$_str


//--------------------- .nv.constant0.attn_fwd    --------------------------
	.section	.nv.constant0.attn_fwd,"a",@progbits
	.sectionflags	@""
	.align	4
.nv.constant0.attn_fwd:
	.zero		488


//--------------------- .text.attn_fwd            --------------------------
	.section	.text.attn_fwd,"ax",@progbits
	.sectioninfo	@"SHI_REGISTERS=116"
	.align	128
        .global         attn_fwd
        .type           attn_fwd,@function
        .size           attn_fwd,(.L_x_3 - attn_fwd)
        .other          attn_fwd,@"STO_CUDA_ENTRY STV_DEFAULT"
attn_fwd:
.text.attn_fwd:
[----:B------:R-:W-:Y:S02]  /*0000*/  MOV R1, c[0x0][0x28] ;  /* 0x00000a0000017a02 */ /* 0x000fe40000000f00 */
[----:B------:R-:W0:Y:S01]  /*0010*/  S2R R11, SR_CTAID.X ;  /* 0x00000000000b7919 */ /* 0x000e220000002500 */
[----:B------:R-:W-:Y:S01]  /*0020*/  MOV R34, c[0x0][0x198] ;  /* 0x0000660000227a02 */ /* 0x000fe20000000f00 */
[----:B------:R-:W-:Y:S02]  /*0030*/  ULDC.64 UR6, c[0x0][0x118] ;  /* 0x0000460000067ab9 */ /* 0x000fe40000000a00 */
[----:B------:R-:W1:Y:S04]  /*0040*/  S2R R0, SR_TID.X ;  /* 0x0000000000007919 */ /* 0x000e680000002100 */
[----:B------:R-:W2:Y:S01]  /*0050*/  S2R R2, SR_CTAID.Y ;  /* 0x0000000000027919 */ /* 0x000ea20000002600 */
[----:B0-----:R-:W-:Y:S01]  /*0060*/  IMAD.SHL.U32 R11, R11, 0x40, RZ ;  /* 0x000000400b0b7824 */ /* 0x001fe200078e00ff */
[----:B-1----:R-:W-:-:S04]  /*0070*/  SHF.R.U32.HI R83, RZ, 0x6, R0 ;  /* 0x00000006ff537819 */ /* 0x002fc80000011600 */
[----:B------:R-:W-:Y:S02]  /*0080*/  LOP3.LUT R86, R11, 0x3f, R0, 0xf8, !PT ;  /* 0x0000003f0b567812 */ /* 0x000fe400078ef800 */
[----:B------:R-:W-:Y:S01]  /*0090*/  SGXT.U32 R83, R83, 0x2 ;  /* 0x000000025353781a */ /* 0x000fe20000000000 */
[----:B--2---:R-:W-:Y:S02]  /*00a0*/  IMAD R3, R2, c[0x0][0x190], RZ ;  /* 0x0000640002037a24 */ /* 0x004fe400078e02ff */
[----:B------:R-:W-:Y:S02]  /*00b0*/  IMAD R5, R86, c[0x0][0x194], RZ ;  /* 0x0000650056057a24 */ /* 0x000fe400078e02ff */
[----:B------:R-:W-:Y:S02]  /*00c0*/  IMAD.SHL.U32 R4, R3, 0x2, RZ ;  /* 0x0000000203047824 */ /* 0x000fe400078e00ff */
[----:B------:R-:W-:Y:S01]  /*00d0*/  IMAD R9, R83, c[0x0][0x198], RZ ;  /* 0x0000660053097a24 */ /* 0x000fe200078e02ff */
[----:B------:R-:W-:Y:S01]  /*00e0*/  SHF.L.U32 R7, R5, 0x1, RZ ;  /* 0x0000000105077819 */ /* 0x000fe200000006ff */
[----:B------:R-:W-:-:S03]  /*00f0*/  IMAD.HI R3, R3, 0x2, RZ ;  /* 0x0000000203037827 */ /* 0x000fc600078e02ff */
[----:B------:R-:W-:Y:S01]  /*0100*/  IADD3 R30, P0, P1, R7, c[0x0][0x160], R4 ;  /* 0x00005800071e7a10 */ /* 0x000fe2000791e004 */
[----:B------:R-:W-:-:S04]  /*0110*/  IMAD.HI R6, R5, 0x2, RZ ;  /* 0x0000000205067827 */ /* 0x000fc800078e02ff */
[----:B------:R-:W-:Y:S01]  /*0120*/  IMAD R10, R34, 0x4, R9 ;  /* 0x00000004220a7824 */ /* 0x000fe200078e0209 */
[----:B------:R-:W-:Y:S02]  /*0130*/  IADD3.X R32, R6, c[0x0][0x164], R3, P0, P1 ;  /* 0x0000590006207a10 */ /* 0x000fe400007e2403 */
[C---:B------:R-:W-:Y:S02]  /*0140*/  LEA R4, P0, R9.reuse, R30, 0x1 ;  /* 0x0000001e09047211 */ /* 0x040fe400078008ff */
[C---:B------:R-:W-:Y:S02]  /*0150*/  LEA R7, R34.reuse, R10, 0x2 ;  /* 0x0000000a22077211 */ /* 0x040fe400078e10ff */
[----:B------:R-:W-:Y:S02]  /*0160*/  LEA.HI.X.SX32 R5, R9, R32, 0x1, P0 ;  /* 0x0000002009057211 */ /* 0x000fe400000f0eff */
[CC--:B------:R-:W-:Y:S01]  /*0170*/  LEA R8, P1, R7.reuse, R30.reuse, 0x1 ;  /* 0x0000001e07087211 */ /* 0x0c0fe200078208ff */
[----:B------:R-:W-:Y:S01]  /*0180*/  IMAD R3, R34, 0x4, R7 ;  /* 0x0000000422037824 */ /* 0x000fe200078e0207 */
[----:B------:R-:W-:Y:S01]  /*0190*/  LEA R6, P0, R10, R30, 0x1 ;  /* 0x0000001e0a067211 */ /* 0x000fe200078008ff */
[----:B------:R0:W2:Y:S01]  /*01a0*/  LDG.E.U16 R23, [R4.64] ;  /* 0x0000000604177981 */ /* 0x0000a2000c1e1500 */
[----:B------:R-:W-:-:S02]  /*01b0*/  LEA.HI.X.SX32 R9, R7, R32, 0x1, P1 ;  /* 0x0000002007097211 */ /* 0x000fc400008f0eff */
[----:B------:R-:W-:Y:S02]  /*01c0*/  LEA.HI.X.SX32 R7, R10, R32, 0x1, P0 ;  /* 0x000000200a077211 */ /* 0x000fe400000f0eff */
[----:B------:R-:W-:Y:S01]  /*01d0*/  LEA R10, R34, R3, 0x2 ;  /* 0x00000003220a7211 */ /* 0x000fe200078e10ff */
[----:B------:R1:W3:Y:S01]  /*01e0*/  LDG.E.U16 R25, [R8.64] ;  /* 0x0000000608197981 */ /* 0x0002e2000c1e1500 */
[----:B------:R-:W-:-:S03]  /*01f0*/  LEA R12, P0, R3, R30, 0x1 ;  /* 0x0000001e030c7211 */ /* 0x000fc600078008ff */
[----:B------:R-:W-:Y:S01]  /*0200*/  IMAD R16, R34, 0x4, R10 ;  /* 0x0000000422107824 */ /* 0x000fe200078e020a */
[----:B------:R-:W-:Y:S01]  /*0210*/  LEA.HI.X.SX32 R13, R3, R32, 0x1, P0 ;  /* 0x00000020030d7211 */ /* 0x000fe200000f0eff */
[----:B------:R4:W5:Y:S01]  /*0220*/  LDG.E.U16 R22, [R6.64] ;  /* 0x0000000606167981 */ /* 0x000962000c1e1500 */
[----:B------:R-:W-:Y:S02]  /*0230*/  LEA R14, P1, R10, R30, 0x1 ;  /* 0x0000001e0a0e7211 */ /* 0x000fe400078208ff */
[----:B------:R-:W-:Y:S01]  /*0240*/  LEA R3, R34, R16, 0x2 ;  /* 0x0000001022037211 */ /* 0x000fe200078e10ff */
[----:B------:R1:W5:Y:S01]  /*0250*/  LDG.E.U16 R24, [R12.64] ;  /* 0x000000060c187981 */ /* 0x000362000c1e1500 */
[----:B------:R-:W-:-:S03]  /*0260*/  LEA.HI.X.SX32 R15, R10, R32, 0x1, P1 ;  /* 0x000000200a0f7211 */ /* 0x000fc600008f0eff */
[----:B------:R-:W-:Y:S01]  /*0270*/  IMAD R10, R34, 0x4, R3 ;  /* 0x00000004220a7824 */ /* 0x000fe200078e0203 */
[----:B0-----:R-:W-:Y:S01]  /*0280*/  LEA R4, P0, R16, R30, 0x1 ;  /* 0x0000001e10047211 */ /* 0x001fe200078008ff */
[----:B------:R0:W5:Y:S03]  /*0290*/  LDG.E.U16 R27, [R14.64] ;  /* 0x000000060e1b7981 */ /* 0x000166000c1e1500 */
[----:B------:R-:W-:Y:S02]  /*02a0*/  LEA R17, R34, R10, 0x2 ;  /* 0x0000000a22117211 */ /* 0x000fe400078e10ff */
[----:B------:R-:W-:Y:S02]  /*02b0*/  LEA.HI.X.SX32 R5, R16, R32, 0x1, P0 ;  /* 0x0000002010057211 */ /* 0x000fe400000f0eff */
[-C--:B-1----:R-:W-:Y:S01]  /*02c0*/  LEA R8, P0, R3, R30.reuse, 0x1 ;  /* 0x0000001e03087211 */ /* 0x082fe200078008ff */
[----:B------:R-:W-:Y:S01]  /*02d0*/  IMAD R20, R34, 0x4, R17 ;  /* 0x0000000422147824 */ /* 0x000fe200078e0211 */
[----:B------:R-:W-:Y:S01]  /*02e0*/  LEA R16, P1, R17, R30, 0x1 ;  /* 0x0000001e11107211 */ /* 0x000fe200078208ff */
[----:B------:R1:W5:Y:S01]  /*02f0*/  LDG.E.U16 R26, [R4.64] ;  /* 0x00000006041a7981 */ /* 0x000362000c1e1500 */
[----:B------:R-:W-:-:S02]  /*0300*/  LEA.HI.X.SX32 R9, R3, R32, 0x1, P0 ;  /* 0x0000002003097211 */ /* 0x000fc400000f0eff */
[----:B------:R-:W-:Y:S02]  /*0310*/  LEA R3, R34, R20, 0x2 ;  /* 0x0000001422037211 */ /* 0x000fe400078e10ff */
[----:B----4-:R-:W-:Y:S01]  /*0320*/  LEA R6, P0, R10, R30, 0x1 ;  /* 0x0000001e0a067211 */ /* 0x010fe200078008ff */
[----:B------:R4:W5:Y:S02]  /*0330*/  LDG.E.U16 R29, [R8.64] ;  /* 0x00000006081d7981 */ /* 0x000964000c1e1500 */
[----:B------:R-:W-:Y:S01]  /*0340*/  IMAD R21, R34, 0x4, R3 ;  /* 0x0000000422157824 */ /* 0x000fe200078e0203 */
[----:B------:R-:W-:-:S04]  /*0350*/  LEA.HI.X.SX32 R7, R10, R32, 0x1, P0 ;  /* 0x000000200a077211 */ /* 0x000fc800000f0eff */
[----:B------:R-:W-:Y:S01]  /*0360*/  LEA R10, R34, R21, 0x2 ;  /* 0x00000015220a7211 */ /* 0x000fe200078e10ff */
[----:B------:R4:W5:Y:S01]  /*0370*/  LDG.E.U16 R28, [R6.64] ;  /* 0x00000006061c7981 */ /* 0x000962000c1e1500 */
[----:B------:R-:W-:-:S03]  /*0380*/  LEA R12, P0, R3, R30, 0x1 ;  /* 0x0000001e030c7211 */ /* 0x000fc600078008ff */
[----:B0-----:R-:W-:Y:S01]  /*0390*/  IMAD R15, R34, 0x4, R10 ;  /* 0x00000004220f7824 */ /* 0x001fe200078e020a */
[----:B------:R-:W-:Y:S02]  /*03a0*/  LEA.HI.X.SX32 R13, R3, R32, 0x1, P0 ;  /* 0x00000020030d7211 */ /* 0x000fe400000f0eff */
[----:B-1----:R-:W-:Y:S02]  /*03b0*/  LEA R4, P0, R10, R30, 0x1 ;  /* 0x0000001e0a047211 */ /* 0x002fe400078008ff */
[----:B------:R-:W-:Y:S02]  /*03c0*/  LEA R3, R34, R15, 0x2 ;  /* 0x0000000f22037211 */ /* 0x000fe400078e10ff */
[-C--:B------:R-:W-:Y:S01]  /*03d0*/  LEA.HI.X.SX32 R17, R17, R32.reuse, 0x1, P1 ;  /* 0x0000002011117211 */ /* 0x080fe200008f0eff */
[----:B------:R-:W5:Y:S01]  /*03e0*/  LDG.E.U16 R13, [R12.64] ;  /* 0x000000060c0d7981 */ /* 0x000f62000c1e1500 */
[----:B------:R-:W-:Y:S02]  /*03f0*/  LEA.HI.X.SX32 R5, R10, R32, 0x1, P0 ;  /* 0x000000200a057211 */ /* 0x000fe400000f0eff */
[-C--:B------:R-:W-:Y:S01]  /*0400*/  LEA R18, P1, R3, R30.reuse, 0x1 ;  /* 0x0000001e03127211 */ /* 0x080fe200078208ff */
[----:B------:R0:W5:Y:S01]  /*0410*/  LDG.E.U16 R31, [R16.64] ;  /* 0x00000006101f7981 */ /* 0x000162000c1e1500 */
[----:B----4-:R-:W-:-:S02]  /*0420*/  LEA R8, P0, R20, R30, 0x1 ;  /* 0x0000001e14087211 */ /* 0x010fc400078008ff */
[-C--:B------:R-:W-:Y:S01]  /*0430*/  LEA.HI.X.SX32 R19, R3, R32.reuse, 0x1, P1 ;  /* 0x0000002003137211 */ /* 0x080fe200008f0eff */
[----:B------:R1:W4:Y:S01]  /*0440*/  LDG.E.U16 R33, [R4.64] ;  /* 0x0000000604217981 */ /* 0x000322000c1e1500 */
[----:B------:R-:W-:Y:S02]  /*0450*/  LEA.HI.X.SX32 R9, R20, R32, 0x1, P0 ;  /* 0x0000002014097211 */ /* 0x000fe400000f0eff */
[-C--:B------:R-:W-:Y:S02]  /*0460*/  LEA R6, P0, R21, R30.reuse, 0x1 ;  /* 0x0000001e15067211 */ /* 0x080fe400078008ff */
[----:B------:R-:W-:Y:S01]  /*0470*/  LEA R14, P1, R15, R30, 0x1 ;  /* 0x0000001e0f0e7211 */ /* 0x000fe200078208ff */
[----:B------:R-:W4:Y:S01]  /*0480*/  LDG.E.U16 R19, [R18.64] ;  /* 0x0000000612137981 */ /* 0x000f22000c1e1500 */
[-C--:B------:R-:W-:Y:S02]  /*0490*/  LEA.HI.X.SX32 R7, R21, R32.reuse, 0x1, P0 ;  /* 0x0000002015077211 */ /* 0x080fe400000f0eff */
[----:B------:R-:W-:Y:S01]  /*04a0*/  LEA.HI.X.SX32 R15, R15, R32, 0x1, P1 ;  /* 0x000000200f0f7211 */ /* 0x000fe200008f0eff */
[----:B------:R0:W4:Y:S04]  /*04b0*/  LDG.E.U16 R8, [R8.64] ;  /* 0x0000000608087981 */ /* 0x000128000c1e1500 */
[----:B------:R-:W4:Y:S04]  /*04c0*/  LDG.E.U16 R6, [R6.64] ;  /* 0x0000000606067981 */ /* 0x000f28000c1e1500 */
[----:B------:R-:W4:Y:S01]  /*04d0*/  LDG.E.U16 R14, [R14.64] ;  /* 0x000000060e0e7981 */ /* 0x000f22000c1e1500 */
[----:B------:R-:W-:-:S05]  /*04e0*/  IMAD R10, R34, 0x4, R3 ;  /* 0x00000004220a7824 */ /* 0x000fca00078e0203 */
[----:B0-----:R-:W-:-:S04]  /*04f0*/  LEA R16, P0, R10, R30, 0x1 ;  /* 0x0000001e0a107211 */ /* 0x001fc800078008ff */
[----:B------:R-:W-:-:S05]  /*0500*/  LEA.HI.X.SX32 R17, R10, R32, 0x1, P0 ;  /* 0x000000200a117211 */ /* 0x000fca00000f0eff */
[----:B------:R-:W4:Y:S01]  /*0510*/  LDG.E.U16 R16, [R16.64] ;  /* 0x0000000610107981 */ /* 0x000f22000c1e1500 */
[C---:B------:R-:W-:Y:S02]  /*0520*/  LOP3.LUT R84, R0.reuse, 0xc0, RZ, 0xc0, !PT ;  /* 0x000000c000547812 */ /* 0x040fe400078ec0ff */
[----:B------:R-:W-:Y:S02]  /*0530*/  SHF.L.U32 R3, R0, 0x1, RZ ;  /* 0x0000000100037819 */ /* 0x000fe400000006ff */
[----:B-1----:R-:W-:-:S04]  /*0540*/  SHF.R.U32.HI R4, RZ, 0x2, R84 ;  /* 0x00000002ff047819 */ /* 0x002fc80000011654 */
[----:B------:R-:W-:-:S04]  /*0550*/  LOP3.LUT R4, R4, 0x1fe, R3, 0x78, !PT ;  /* 0x000001fe04047812 */ /* 0x000fc800078e7803 */
[----:B------:R-:W-:Y:S02]  /*0560*/  LOP3.LUT R5, R4, 0x40, RZ, 0x3c, !PT ;  /* 0x0000004004057812 */ /* 0x000fe400078e3cff */
[C---:B------:R-:W-:Y:S01]  /*0570*/  LOP3.LUT R85, R0.reuse, 0x3, RZ, 0xc0, !PT ;  /* 0x0000000300557812 */ /* 0x040fe200078ec0ff */
[----:B------:R-:W-:Y:S01]  /*0580*/  IMAD.MOV.U32 R65, RZ, RZ, -0x800000 ;  /* 0xff800000ff417424 */ /* 0x000fe200078e00ff */
[----:B------:R-:W-:Y:S01]  /*0590*/  MOV R9, 0x3f800000 ;  /* 0x3f80000000097802 */ /* 0x000fe20000000f00 */
[----:B------:R-:W-:Y:S01]  /*05a0*/  IMAD.MOV.U32 R82, RZ, RZ, 0x3f800000 ;  /* 0x3f800000ff527424 */ /* 0x000fe200078e00ff */
[----:B------:R-:W-:Y:S01]  /*05b0*/  MOV R64, 0xff800000 ;  /* 0xff80000000407802 */ /* 0x000fe20000000f00 */
[----:B------:R-:W-:Y:S01]  /*05c0*/  CS2R R44, SRZ ;  /* 0x00000000002c7805 */ /* 0x000fe2000001ff00 */
[----:B------:R-:W-:Y:S01]  /*05d0*/  CS2R R46, SRZ ;  /* 0x00000000002e7805 */ /* 0x000fe2000001ff00 */
[----:B------:R-:W-:Y:S01]  /*05e0*/  CS2R R40, SRZ ;  /* 0x0000000000287805 */ /* 0x000fe2000001ff00 */
[----:B------:R-:W-:Y:S01]  /*05f0*/  CS2R R42, SRZ ;  /* 0x00000000002a7805 */ /* 0x000fe2000001ff00 */
[----:B------:R-:W-:Y:S01]  /*0600*/  CS2R R36, SRZ ;  /* 0x0000000000247805 */ /* 0x000fe2000001ff00 */
[----:B------:R-:W-:Y:S01]  /*0610*/  CS2R R38, SRZ ;  /* 0x0000000000267805 */ /* 0x000fe2000001ff00 */
[----:B------:R-:W-:Y:S01]  /*0620*/  CS2R R34, SRZ ;  /* 0x0000000000227805 */ /* 0x000fe2000001ff00 */
[----:B------:R-:W-:Y:S01]  /*0630*/  CS2R R20, SRZ ;  /* 0x0000000000147805 */ /* 0x000fe2000001ff00 */
[C---:B------:R-:W-:Y:S01]  /*0640*/  LOP3.LUT R88, R0.reuse, 0x60, RZ, 0xc0, !PT ;  /* 0x0000006000587812 */ /* 0x040fe200078ec0ff */
[----:B------:R-:W-:Y:S01]  /*0650*/  IMAD.SHL.U32 R10, R85, 0x20, RZ ;  /* 0x00000020550a7824 */ /* 0x000fe200078e00ff */
[----:B------:R-:W-:Y:S01]  /*0660*/  LOP3.LUT R87, R0, 0x1c, RZ, 0xc0, !PT ;  /* 0x0000001c00577812 */ /* 0x000fe200078ec0ff */
[----:B--2---:R-:W-:Y:S04]  /*0670*/  STS.U16 [R4], R23 ;  /* 0x0000001704007388 */ /* 0x004fe80000000400 */
[----:B---3--:R-:W-:Y:S04]  /*0680*/  STS.U16 [R4+0x400], R25 ;  /* 0x0004001904007388 */ /* 0x008fe80000000400 */
[----:B-----5:R-:W-:Y:S04]  /*0690*/  STS.U16 [R4+0x800], R27 ;  /* 0x0008001b04007388 */ /* 0x020fe80000000400 */
[----:B------:R-:W-:Y:S04]  /*06a0*/  STS.U16 [R4+0xc00], R29 ;  /* 0x000c001d04007388 */ /* 0x000fe80000000400 */
[----:B------:R-:W-:Y:S04]  /*06b0*/  STS.U16 [R4+0x1400], R13 ;  /* 0x0014000d04007388 */ /* 0x000fe80000000400 */
[----:B------:R-:W-:Y:S04]  /*06c0*/  STS.U16 [R4+0x1000], R31 ;  /* 0x0010001f04007388 */ /* 0x000fe80000000400 */
[----:B----4-:R-:W-:Y:S04]  /*06d0*/  STS.U16 [R4+0x1800], R33 ;  /* 0x0018002104007388 */ /* 0x010fe80000000400 */
[----:B------:R-:W-:Y:S04]  /*06e0*/  STS.U16 [R4+0x1c00], R19 ;  /* 0x001c001304007388 */ /* 0x000fe80000000400 */
[----:B------:R0:W-:Y:S04]  /*06f0*/  STS.U16 [R5+0x1200], R8 ;  /* 0x0012000805007388 */ /* 0x0001e80000000400 */
[----:B------:R-:W-:Y:S04]  /*0700*/  STS.U16 [R5+0x1600], R6 ;  /* 0x0016000605007388 */ /* 0x000fe80000000400 */
[----:B------:R-:W-:Y:S01]  /*0710*/  STS.U16 [R5+0x1a00], R14 ;  /* 0x001a000e05007388 */ /* 0x000fe20000000400 */
[----:B0-----:R-:W-:-:S04]  /*0720*/  IADD3 R8, R11, 0x40, RZ ;  /* 0x000000400b087810 */ /* 0x001fc80007ffe0ff */
[----:B------:R-:W-:Y:S01]  /*0730*/  ISETP.GE.AND P0, PT, R8, 0x1, PT ;  /* 0x000000010800780c */ /* 0x000fe20003f06270 */
[----:B------:R0:W-:Y:S01]  /*0740*/  STS.U16 [R5+0x200], R22 ;  /* 0x0002001605007388 */ /* 0x0001e20000000400 */
[----:B------:R-:W-:Y:S01]  /*0750*/  CS2R R32, SRZ ;  /* 0x0000000000207805 */ /* 0x000fe2000001ff00 */
[----:B------:R-:W-:Y:S01]  /*0760*/  CS2R R30, SRZ ;  /* 0x00000000001e7805 */ /* 0x000fe2000001ff00 */
[----:B------:R-:W-:Y:S01]  /*0770*/  CS2R R18, SRZ ;  /* 0x0000000000127805 */ /* 0x000fe2000001ff00 */
[----:B------:R1:W-:Y:S04]  /*0780*/  STS.U16 [R5+0x600], R24 ;  /* 0x0006001805007388 */ /* 0x0003e80000000400 */
[----:B------:R2:W-:Y:S01]  /*0790*/  STS.U16 [R5+0xa00], R26 ;  /* 0x000a001a05007388 */ /* 0x0005e20000000400 */
[----:B0-----:R-:W-:-:S03]  /*07a0*/  CS2R R22, SRZ ;  /* 0x0000000000167805 */ /* 0x001fc6000001ff00 */
[----:B------:R0:W-:Y:S01]  /*07b0*/  STS.U16 [R5+0xe00], R28 ;  /* 0x000e001c05007388 */ /* 0x0001e20000000400 */
[----:B-1----:R-:W-:-:S03]  /*07c0*/  CS2R R24, SRZ ;  /* 0x0000000000187805 */ /* 0x002fc6000001ff00 */
[----:B------:R1:W-:Y:S01]  /*07d0*/  STS.U16 [R5+0x1e00], R16 ;  /* 0x001e001005007388 */ /* 0x0003e20000000400 */
[----:B--2---:R-:W-:Y:S01]  /*07e0*/  CS2R R26, SRZ ;  /* 0x00000000001a7805 */ /* 0x004fe2000001ff00 */
[----:B0-----:R-:W-:Y:S01]  /*07f0*/  CS2R R28, SRZ ;  /* 0x00000000001c7805 */ /* 0x001fe2000001ff00 */
[----:B-1----:R-:W-:Y:S01]  /*0800*/  CS2R R16, SRZ ;  /* 0x0000000000107805 */ /* 0x002fe2000001ff00 */
[----:B------:R-:W-:Y:S05]  /*0810*/  @!P0 BRA `(.L_x_0) ;  /* 0x000012b000008947 */ /* 0x000fea0003800000 */
[----:B------:R-:W-:Y:S01]  /*0820*/  LOP3.LUT R6, R0, 0x3f, RZ, 0xc0, !PT ;  /* 0x0000003f00067812 */ /* 0x000fe200078ec0ff */
[----:B------:R-:W-:Y:S01]  /*0830*/  IMAD R7, R2, c[0x0][0x1a0], RZ ;  /* 0x0000680002077a24 */ /* 0x000fe200078e02ff */
[----:B------:R-:W-:Y:S01]  /*0840*/  SHF.R.U32.HI R12, RZ, 0x1, R88 ;  /* 0x00000001ff0c7819 */ /* 0x000fe20000011658 */
[----:B------:R-:W-:Y:S01]  /*0850*/  IMAD.MOV.U32 R21, RZ, RZ, c[0x0][0x1a4] ;  /* 0x00006900ff157624 */ /* 0x000fe200078e00ff */
[----:B------:R-:W-:Y:S01]  /*0860*/  LOP3.LUT R14, R0, 0x7, RZ, 0xc0, !PT ;  /* 0x00000007000e7812 */ /* 0x000fe200078ec0ff */
[----:B------:R-:W-:Y:S01]  /*0870*/  IMAD R9, R6, c[0x0][0x1a8], RZ ;  /* 0x00006a0006097a24 */ /* 0x000fe200078e02ff */
[----:B------:R-:W-:Y:S01]  /*0880*/  LEA.HI R12, R87, R12, RZ, 0x1e ;  /* 0x0000000c570c7211 */ /* 0x000fe200078ff0ff */
[----:B------:R-:W-:Y:S01]  /*0890*/  IMAD.MOV.U32 R89, RZ, RZ, -0x800000 ;  /* 0xff800000ff597424 */ /* 0x000fe200078e00ff */
[----:B------:R-:W-:Y:S01]  /*08a0*/  SHF.L.U32 R6, R7, 0x1, RZ ;  /* 0x0000000107067819 */ /* 0x000fe200000006ff */
[----:B------:R-:W-:Y:S01]  /*08b0*/  IMAD.SHL.U32 R13, R9, 0x2, RZ ;  /* 0x00000002090d7824 */ /* 0x000fe200078e00ff */
[----:B------:R-:W-:Y:S01]  /*08c0*/  IADD3 R11, R11, R12, RZ ;  /* 0x0000000c0b0b7210 */ /* 0x000fe20007ffe0ff */
[----:B------:R-:W-:Y:S01]  /*08d0*/  IMAD R48, R14, 0x90, RZ ;  /* 0x000000900e307824 */ /* 0x000fe200078e02ff */
[----:B------:R-:W-:Y:S01]  /*08e0*/  LOP3.LUT R12, R0, 0xf, RZ, 0xc0, !PT ;  /* 0x0000000f000c7812 */ /* 0x000fe200078ec0ff */
[----:B------:R-:W-:Y:S01]  /*08f0*/  IMAD.HI R7, R7, 0x2, RZ ;  /* 0x0000000207077827 */ /* 0x000fe200078e02ff */
[----:B------:R-:W-:Y:S01]  /*0900*/  IADD3 R106, P0, P1, R13, c[0x0][0x168], R6 ;  /* 0x00005a000d6a7a10 */ /* 0x000fe2000791e006 */
[----:B------:R-:W-:Y:S01]  /*0910*/  CS2R R44, SRZ ;  /* 0x00000000002c7805 */ /* 0x000fe2000001ff00 */
[----:B------:R-:W-:Y:S01]  /*0920*/  LOP3.LUT R15, R3, 0x10, RZ, 0xc0, !PT ;  /* 0x00000010030f7812 */ /* 0x000fe200078ec0ff */
[----:B------:R-:W-:Y:S01]  /*0930*/  IMAD R6, R2, c[0x0][0x1b0], RZ ;  /* 0x00006c0002067a24 */ /* 0x000fe200078e02ff */
[----:B------:R-:W-:Y:S01]  /*0940*/  LOP3.LUT R16, R0, 0x10, RZ, 0xc0, !PT ;  /* 0x0000001000107812 */ /* 0x000fe200078ec0ff */
[----:B------:R-:W-:Y:S01]  /*0950*/  IMAD R13, R12, c[0x0][0x1b4], RZ ;  /* 0x00006d000c0d7a24 */ /* 0x000fe200078e02ff */
[--C-:B------:R-:W-:Y:S01]  /*0960*/  LOP3.LUT R19, R15, 0x60, R0.reuse, 0xf8, !PT ;  /* 0x000000600f137812 */ /* 0x100fe200078ef800 */
[----:B------:R-:W-:Y:S01]  /*0970*/  IMAD.HI R14, R9, 0x2, RZ ;  /* 0x00000002090e7827 */ /* 0x000fe200078e02ff */
[----:B------:R-:W-:Y:S01]  /*0980*/  SHF.L.U32 R17, R16, 0x6, RZ ;  /* 0x0000000610117819 */ /* 0x000fe200000006ff */
[----:B------:R-:W-:Y:S01]  /*0990*/  CS2R R46, SRZ ;  /* 0x00000000002e7805 */ /* 0x000fe2000001ff00 */
[----:B------:R-:W-:Y:S01]  /*09a0*/  LOP3.LUT R18, R48, R19, RZ, 0x3c, !PT ;  /* 0x0000001330127212 */ /* 0x000fe200078e3cff */
[----:B------:R-:W-:Y:S01]  /*09b0*/  IMAD.SHL.U32 R12, R6, 0x2, RZ ;  /* 0x00000002060c7824 */ /* 0x000fe200078e00ff */
[----:B------:R-:W-:Y:S01]  /*09c0*/  IADD3.X R19, R14, c[0x0][0x16c], R7, P0, P1 ;  /* 0x00005b000e137a10 */ /* 0x000fe200007e2407 */
[----:B------:R-:W-:Y:S01]  /*09d0*/  IMAD.SHL.U32 R15, R13, 0x2, RZ ;  /* 0x000000020d0f7824 */ /* 0x000fe200078e00ff */
[----:B------:R-:W-:Y:S01]  /*09e0*/  MOV R22, c[0x0][0x1b8] ;  /* 0x00006e0000167a02 */ /* 0x000fe20000000f00 */
[----:B------:R-:W-:Y:S01]  /*09f0*/  IMAD R20, R16, -0x30, R17 ;  /* 0xffffffd010147824 */ /* 0x000fe200078e0211 */
[----:B------:R-:W-:Y:S01]  /*0a00*/  SHF.R.U32.HI R16, RZ, 0x4, R0 ;  /* 0x00000004ff107819 */ /* 0x000fe20000011600 */
[----:B------:R-:W-:Y:S01]  /*0a10*/  IMAD.HI R7, R6, 0x2, RZ ;  /* 0x0000000206077827 */ /* 0x000fe200078e02ff */
[----:B------:R-:W-:Y:S01]  /*0a20*/  IADD3 R100, P2, P3, R15, c[0x0][0x170], R12 ;  /* 0x00005c000f647a10 */ /* 0x000fe20007b5e00c */
[----:B------:R-:W-:Y:S01]  /*0a30*/  CS2R R40, SRZ ;  /* 0x0000000000287805 */ /* 0x000fe2000001ff00 */
[----:B------:R-:W-:Y:S01]  /*0a40*/  SHF.R.S32.HI R15, RZ, 0x2, R0 ;  /* 0x00000002ff0f7819 */ /* 0x000fe20000011400 */
[----:B------:R-:W-:Y:S01]  /*0a50*/  IMAD.HI R14, R13, 0x2, RZ ;  /* 0x000000020d0e7827 */ /* 0x000fe200078e02ff */
[----:B------:R-:W-:Y:S01]  /*0a60*/  IADD3 R12, R17, R18, RZ ;  /* 0x00000012110c7210 */ /* 0x000fe20007ffe0ff */
[----:B------:R-:W-:Y:S01]  /*0a70*/  CS2R R42, SRZ ;  /* 0x00000000002a7805 */ /* 0x000fe2000001ff00 */
[----:B------:R-:W-:Y:S01]  /*0a80*/  SGXT R15, R15, 0x1 ;  /* 0x000000010f0f781a */ /* 0x000fe20000000200 */
[----:B------:R-:W-:Y:S01]  /*0a90*/  IMAD R9, R83, c[0x0][0x1a4], RZ ;  /* 0x0000690053097a24 */ /* 0x000fe200078e02ff */
[----:B------:R-:W-:Y:S01]  /*0aa0*/  SGXT.U32 R6, R16, 0x4 ;  /* 0x000000041006781a */ /* 0x000fe20000000000 */
[----:B------:R-:W-:Y:S01]  /*0ab0*/  CS2R R36, SRZ ;  /* 0x0000000000247805 */ /* 0x000fe2000001ff00 */
[----:B------:R-:W-:Y:S01]  /*0ac0*/  IADD3.X R18, R14, c[0x0][0x174], R7, P2, P3 ;  /* 0x00005d000e127a10 */ /* 0x000fe200017e6407 */
[----:B------:R-:W-:Y:S01]  /*0ad0*/  CS2R R38, SRZ ;  /* 0x0000000000267805 */ /* 0x000fe2000001ff00 */
[C---:B------:R-:W-:Y:S01]  /*0ae0*/  LEA R14, R21.reuse, R9, 0x2 ;  /* 0x00000009150e7211 */ /* 0x040fe200078e10ff */
[----:B------:R-:W-:Y:S01]  /*0af0*/  CS2R R32, SRZ ;  /* 0x0000000000207805 */ /* 0x000fe2000001ff00 */
[----:B------:R-:W-:Y:S01]  /*0b00*/  LOP3.LUT R16, R10, 0x90, R15, 0xf8, !PT ;  /* 0x000000900a107812 */ /* 0x000fe200078ef80f */
[----:B------:R-:W-:Y:S01]  /*0b10*/  IMAD R15, R6, c[0x0][0x1b8], RZ ;  /* 0x00006e00060f7a24 */ /* 0x000fe200078e02ff */
[----:B------:R-:W-:Y:S01]  /*0b20*/  LEA.HI R7, R0, 0x30, RZ, 0x1c ;  /* 0x0000003000077811 */ /* 0x000fe200078fe0ff */
[----:B------:R-:W-:Y:S01]  /*0b30*/  IMAD R6, R21, 0x4, R14 ;  /* 0x0000000415067824 */ /* 0x000fe200078e020e */
[-C--:B------:R-:W-:Y:S01]  /*0b40*/  LEA R112, P0, R9, R106.reuse, 0x1 ;  /* 0x0000006a09707211 */ /* 0x080fe200078008ff */
[----:B------:R-:W-:Y:S01]  /*0b50*/  CS2R R34, SRZ ;  /* 0x0000000000227805 */ /* 0x000fe2000001ff00 */
[----:B------:R-:W-:Y:S01]  /*0b60*/  LEA R110, P1, R14, R106, 0x1 ;  /* 0x0000006a0e6e7211 */ /* 0x000fe200078208ff */
[----:B------:R-:W-:Y:S01]  /*0b70*/  IMAD R17, R7, c[0x0][0x1b8], RZ ;  /* 0x00006e0007117a24 */ /* 0x000fe200078e02ff */
[----:B------:R-:W-:Y:S01]  /*0b80*/  LEA R7, R21, R6, 0x2 ;  /* 0x0000000615077211 */ /* 0x000fe200078e10ff */
[----:B------:R-:W-:Y:S01]  /*0b90*/  CS2R R28, SRZ ;  /* 0x00000000001c7805 */ /* 0x000fe2000001ff00 */
[-C--:B------:R-:W-:Y:S01]  /*0ba0*/  LEA R108, P2, R6, R106.reuse, 0x1 ;  /* 0x0000006a066c7211 */ /* 0x080fe200078408ff */
[----:B------:R-:W-:Y:S01]  /*0bb0*/  CS2R R30, SRZ ;  /* 0x00000000001e7805 */ /* 0x000fe2000001ff00 */
[C---:B------:R-:W-:Y:S01]  /*0bc0*/  LEA R106, P3, R7.reuse, R106, 0x1 ;  /* 0x0000006a076a7211 */ /* 0x040fe200078608ff */
[----:B------:R-:W-:Y:S01]  /*0bd0*/  CS2R R24, SRZ ;  /* 0x0000000000187805 */ /* 0x000fe2000001ff00 */
[----:B------:R-:W-:Y:S01]  /*0be0*/  LOP3.LUT R13, R16, 0x10, R3, 0x78, !PT ;  /* 0x00000010100d7812 */ /* 0x000fe200078e7803 */
[----:B------:R-:W-:Y:S01]  /*0bf0*/  IMAD R16, R22, 0x10, R15 ;  /* 0x0000001016107824 */ /* 0x000fe200078e020f */
[-C--:B------:R-:W-:Y:S01]  /*0c00*/  LEA.HI.X.SX32 R107, R7, R19.reuse, 0x1, P3 ;  /* 0x00000013076b7211 */ /* 0x080fe200018f0eff */
[----:B------:R-:W-:Y:S01]  /*0c10*/  CS2R R26, SRZ ;  /* 0x00000000001a7805 */ /* 0x000fe2000001ff00 */
[----:B------:R-:W-:Y:S01]  /*0c20*/  SHF.R.S32.HI R7, RZ, 0x6, R0 ;  /* 0x00000006ff077819 */ /* 0x000fe20000011400 */
[----:B------:R-:W-:Y:S01]  /*0c30*/  IMAD.IADD R13, R13, 0x1, R20 ;  /* 0x000000010d0d7824 */ /* 0x000fe200078e0214 */
[-C--:B------:R-:W-:Y:S01]  /*0c40*/  LEA.HI.X.SX32 R113, R9, R19.reuse, 0x1, P0 ;  /* 0x0000001309717211 */ /* 0x080fe200000f0eff */
[----:B------:R-:W-:Y:S01]  /*0c50*/  IMAD.MOV.U32 R9, RZ, RZ, 0x3f800000 ;  /* 0x3f800000ff097424 */ /* 0x000fe200078e00ff */
[-C--:B------:R-:W-:Y:S01]  /*0c60*/  LEA.HI.X.SX32 R109, R6, R19.reuse, 0x1, P2 ;  /* 0x00000013066d7211 */ /* 0x080fe200010f0eff */
[----:B------:R-:W-:Y:S01]  /*0c70*/  CS2R R20, SRZ ;  /* 0x0000000000147805 */ /* 0x000fe2000001ff00 */
[----:B------:R-:W-:Y:S01]  /*0c80*/  LEA R6, R22, R16, 0x4 ;  /* 0x0000001016067211 */ /* 0x000fe200078e20ff */
[----:B------:R-:W-:Y:S01]  /*0c90*/  UMOV UR4, URZ ;  /* 0x0000003f00047c82 */ /* 0x000fe20008000000 */
[-C--:B------:R-:W-:Y:S01]  /*0ca0*/  LEA R104, P0, R15, R100.reuse, 0x1 ;  /* 0x000000640f687211 */ /* 0x080fe200078008ff */
[----:B------:R-:W-:Y:S01]  /*0cb0*/  CS2R R22, SRZ ;  /* 0x0000000000167805 */ /* 0x000fe2000001ff00 */
[----:B------:R-:W-:Y:S01]  /*0cc0*/  SGXT R7, R7, 0x1 ;  /* 0x000000010707781a */ /* 0x000fe20000000200 */
[----:B------:R-:W-:Y:S01]  /*0cd0*/  UMOV UR5, URZ ;  /* 0x0000003f00057c82 */ /* 0x000fe20008000000 */
[----:B------:R-:W-:Y:S01]  /*0ce0*/  LEA.HI.X.SX32 R111, R14, R19, 0x1, P1 ;  /* 0x000000130e6f7211 */ /* 0x000fe200008f0eff */
[----:B------:R-:W-:Y:S01]  /*0cf0*/  IMAD.MOV.U32 R14, RZ, RZ, RZ ;  /* 0x000000ffff0e7224 */ /* 0x000fe200078e00ff */
[----:B------:R-:W-:-:S02]  /*0d00*/  LEA R102, P1, R16, R100, 0x1 ;  /* 0x0000006410667211 */ /* 0x000fc400078208ff */
[-C--:B------:R-:W-:Y:S02]  /*0d10*/  LEA R98, P3, R17, R100.reuse, 0x1 ;  /* 0x0000006411627211 */ /* 0x080fe400078608ff */
[----:B------:R-:W-:Y:S02]  /*0d20*/  LEA R100, P2, R6, R100, 0x1 ;  /* 0x0000006406647211 */ /* 0x000fe400078408ff */
[-C--:B------:R-:W-:Y:S02]  /*0d30*/  LEA.HI.X.SX32 R105, R15, R18.reuse, 0x1, P0 ;  /* 0x000000120f697211 */ /* 0x080fe400000f0eff */
[----:B------:R-:W-:Y:S02]  /*0d40*/  LOP3.LUT R80, R7, 0x90, RZ, 0xc0, !PT ;  /* 0x0000009007507812 */ /* 0x000fe400078ec0ff */
[----:B------:R-:W-:Y:S02]  /*0d50*/  LOP3.LUT R15, R48, 0x30, R3, 0x78, !PT ;  /* 0x00000030300f7812 */ /* 0x000fe400078e7803 */
[----:B------:R-:W-:-:S02]  /*0d60*/  LEA.HI.X.SX32 R103, R16, R18, 0x1, P1 ;  /* 0x0000001210677211 */ /* 0x000fc400008f0eff */
[-C--:B------:R-:W-:Y:S02]  /*0d70*/  LEA.HI.X.SX32 R99, R17, R18.reuse, 0x1, P3 ;  /* 0x0000001211637211 */ /* 0x080fe400018f0eff */
[----:B------:R-:W-:Y:S01]  /*0d80*/  LEA.HI.X.SX32 R101, R6, R18, 0x1, P2 ;  /* 0x0000001206657211 */ /* 0x000fe200010f0eff */
[----:B------:R-:W-:Y:S01]  /*0d90*/  CS2R R16, SRZ ;  /* 0x0000000000107805 */ /* 0x000fe2000001ff00 */
[----:B------:R-:W-:Y:S01]  /*0da0*/  MOV R90, 0xff800000 ;  /* 0xff800000005a7802 */ /* 0x000fe20000000f00 */
[----:B------:R-:W-:Y:S01]  /*0db0*/  CS2R R18, SRZ ;  /* 0x0000000000127805 */ /* 0x000fe2000001ff00 */
[----:B------:R-:W-:Y:S02]  /*0dc0*/  MOV R6, RZ ;  /* 0x000000ff00067202 */ /* 0x000fe40000000f00 */
[----:B------:R-:W-:Y:S02]  /*0dd0*/  MOV R82, 0x3f800000 ;  /* 0x3f80000000527802 */ /* 0x000fe40000000f00 */
[----:B------:R-:W-:-:S02]  /*0de0*/  LOP3.LUT R80, R80, 0x17e, R3, 0x78, !PT ;  /* 0x0000017e50507812 */ /* 0x000fc400078e7803 */
[----:B------:R-:W-:Y:S02]  /*0df0*/  IADD3 R81, R11, 0x8, RZ ;  /* 0x000000080b517810 */ /* 0x000fe40007ffe0ff */
[----:B------:R-:W-:Y:S02]  /*0e00*/  LOP3.LUT R7, R15, 0x40, RZ, 0x3c, !PT ;  /* 0x000000400f077812 */ /* 0x000fe400078e3cff */
.L_x_1:
[----:B------:R-:W-:-:S04]  /*0e10*/  IMAD.WIDE R48, R14, 0x2, R112 ;  /* 0x000000020e307825 */ /* 0x000fc800078e0270 */
[C---:B------:R-:W-:Y:S02]  /*0e20*/  IMAD.WIDE R52, R14.reuse, 0x2, R108 ;  /* 0x000000020e347825 */ /* 0x040fe400078e026c */
[----:B------:R-:W2:Y:S02]  /*0e30*/  LDG.E.U16 R49, [R48.64] ;  /* 0x0000000630317981 */ /* 0x000ea4000c1e1500 */
[C---:B------:R-:W-:Y:S02]  /*0e40*/  IMAD.WIDE R50, R14.reuse, 0x2, R110 ;  /* 0x000000020e327825 */ /* 0x040fe400078e026e */
[----:B------:R-:W3:Y:S02]  /*0e50*/  LDG.E.U16 R53, [R52.64] ;  /* 0x0000000634357981 */ /* 0x000ee4000c1e1500 */
[----:B------:R-:W-:Y:S02]  /*0e60*/  IMAD.WIDE R54, R14, 0x2, R106 ;  /* 0x000000020e367825 */ /* 0x000fe400078e026a */
[----:B------:R-:W4:Y:S04]  /*0e70*/  LDG.E.U16 R50, [R50.64] ;  /* 0x0000000632327981 */ /* 0x000f28000c1e1500 */
[----:B------:R-:W5:Y:S04]  /*0e80*/  LDG.E.U16 R54, [R54.64] ;  /* 0x0000000636367981 */ /* 0x000f68000c1e1500 */
[----:B------:R-:W-:Y:S01]  /*0e90*/  BAR.SYNC.DEFER_BLOCKING 0x0 ;  /* 0x0000000000007b1d */ /* 0x000fe20000010000 */
[----:B------:R-:W-:-:S04]  /*0ea0*/  IMAD.WIDE R94, R6, 0x2, R100 ;  /* 0x00000002065e7825 */ /* 0x000fc800078e0264 */
[----:B------:R-:W-:-:S04]  /*0eb0*/  IMAD.WIDE R96, R6, 0x2, R98 ;  /* 0x0000000206607825 */ /* 0x000fc800078e0262 */
[----:B------:R-:W-:-:S04]  /*0ec0*/  IMAD.WIDE R72, R6, 0x2, R104 ;  /* 0x0000000206487825 */ /* 0x000fc800078e0268 */
[----:B------:R-:W-:Y:S01]  /*0ed0*/  IMAD.WIDE R76, R6, 0x2, R102 ;  /* 0x00000002064c7825 */ /* 0x000fe200078e0266 */
[----:B--2---:R-:W-:Y:S04]  /*0ee0*/  STS.U16 [R4+0x2000], R49 ;  /* 0x0020003104007388 */ /* 0x004fe80000000400 */
[----:B---3--:R-:W-:Y:S04]  /*0ef0*/  STS.U16 [R4+0x2400], R53 ;  /* 0x0024003504007388 */ /* 0x008fe80000000400 */
[----:B----4-:R-:W-:Y:S04]  /*0f00*/  STS.U16 [R5+0x2200], R50 ;  /* 0x0022003205007388 */ /* 0x010fe80000000400 */
[----:B-----5:R-:W-:Y:S04]  /*0f10*/  STS.U16 [R5+0x2600], R54 ;  /* 0x0026003605007388 */ /* 0x020fe80000000400 */
[----:B------:R-:W-:Y:S06]  /*0f20*/  BAR.SYNC.DEFER_BLOCKING 0x0 ;  /* 0x0000000000007b1d */ /* 0x000fec0000010000 */
[----:B------:R0:W2:Y:S04]  /*0f30*/  LDG.E.U16 R91, [R72.64] ;  /* 0x00000006485b7981 */ /* 0x0000a8000c1e1500 */
[----:B------:R1:W3:Y:S04]  /*0f40*/  LDG.E.U16 R93, [R76.64] ;  /* 0x000000064c5d7981 */ /* 0x0002e8000c1e1500 */
[----:B------:R-:W4:Y:S04]  /*0f50*/  LDG.E.U16 R95, [R94.64] ;  /* 0x000000065e5f7981 */ /* 0x000f28000c1e1500 */
[----:B------:R-:W5:Y:S04]  /*0f60*/  LDG.E.U16 R97, [R96.64] ;  /* 0x0000000660617981 */ /* 0x000f68000c1e1500 */
[----:B------:R-:W-:Y:S04]  /*0f70*/  LDSM.16.MT88.4 R64, [R12] ;  /* 0x000000000c40783b */ /* 0x000fe80000004200 */
[----:B------:R-:W1:Y:S04]  /*0f80*/  LDSM.16.M88.4 R48, [R15+0x2000] ;  /* 0x002000000f30783b */ /* 0x000e680000000200 */
[----:B------:R-:W1:Y:S04]  /*0f90*/  LDSM.16.M88.4 R52, [R15+0x2400] ;  /* 0x002400000f34783b */ /* 0x000e680000000200 */
[----:B------:R-:W1:Y:S04]  /*0fa0*/  LDSM.16.MT88.4 R56, [R12+0x800] ;  /* 0x000800000c38783b */ /* 0x000e680000004200 */
[----:B------:R-:W-:Y:S04]  /*0fb0*/  LDSM.16.MT88.4 R68, [R12+0x1000] ;  /* 0x001000000c44783b */ /* 0x000fe80000004200 */
[----:B0-----:R-:W0:Y:S04]  /*0fc0*/  LDSM.16.M88.4 R72, [R7+0x2000] ;  /* 0x002000000748783b */ /* 0x001e280000000200 */
[----:B-1----:R-:W1:Y:S01]  /*0fd0*/  LDSM.16.M88.4 R76, [R7+0x2400] ;  /* 0x00240000074c783b */ /* 0x002e620000000200 */
[C---:B------:R-:W-:Y:S08]  /*0fe0*/  HMMA.16816.F32 R60, R64.reuse, R48, RZ ;  /* 0x00000030403c723c */ /* 0x040ff000000018ff */
[----:B------:R-:W-:Y:S11]  /*0ff0*/  HMMA.16816.F32 R64, R64, R52, RZ ;  /* 0x000000344040723c */ /* 0x000ff600000018ff */
[----:B------:R-:W-:Y:S05]  /*1000*/  @!UPT UIADD3 URZ, URZ, URZ, URZ ;  /* 0x0000003f3f3ff290 */ /* 0x000fea000fffe03f */
[C---:B------:R-:W-:Y:S01]  /*1010*/  HMMA.16816.F32 R60, R56.reuse, R50, R60 ;  /* 0x00000032383c723c */ /* 0x040fe2000000183c */
[----:B------:R-:W1:Y:S04]  /*1020*/  LDSM.16.MT88.4 R48, [R12+0x1800] ;  /* 0x001800000c30783b */ /* 0x000e680000004200 */
[----:B------:R-:W-:Y:S03]  /*1030*/  BAR.SYNC.DEFER_BLOCKING 0x0 ;  /* 0x0000000000007b1d */ /* 0x000fe60000010000 */
[----:B------:R-:W-:Y:S11]  /*1040*/  HMMA.16816.F32 R64, R56, R54, R64 ;  /* 0x000000363840723c */ /* 0x000ff60000001840 */
[----:B------:R-:W-:Y:S05]  /*1050*/  @!UPT UIADD3 URZ, URZ, URZ, URZ ;  /* 0x0000003f3f3ff290 */ /* 0x000fea000fffe03f */
[C---:B0-----:R-:W-:Y:S08]  /*1060*/  HMMA.16816.F32 R60, R68.reuse, R72, R60 ;  /* 0x00000048443c723c */ /* 0x041ff0000000183c */
[----:B-1----:R-:W-:Y:S01]  /*1070*/  HMMA.16816.F32 R64, R68, R76, R64 ;  /* 0x0000004c4440723c */ /* 0x002fe20000001840 */
[----:B------:R-:W-:Y:S11]  /*1080*/  LEA R54, P0, R85, UR4, 0x1 ;  /* 0x0000000455367c11 */ /* 0x000ff6000f8008ff */
[----:B------:R-:W-:Y:S04]  /*1090*/  @!UPT UIADD3 URZ, URZ, URZ, URZ ;  /* 0x0000003f3f3ff290 */ /* 0x000fe8000fffe03f */
[C---:B------:R-:W-:Y:S08]  /*10a0*/  HMMA.16816.F32 R60, R48.reuse, R74, R60 ;  /* 0x0000004a303c723c */ /* 0x040ff0000000183c */
[----:B------:R-:W-:Y:S07]  /*10b0*/  HMMA.16816.F32 R64, R48, R78, R64 ;  /* 0x0000004e3040723c */ /* 0x000fee0000001840 */
[C---:B------:R-:W-:Y:S01]  /*10c0*/  IADD3 R48, P2, R54.reuse, 0x8, RZ ;  /* 0x0000000836307810 */ /* 0x040fe20007f5e0ff */
[----:B------:R-:W-:Y:S01]  /*10d0*/  IMAD.X R51, RZ, RZ, UR5, P0 ;  /* 0x00000005ff337e24 */ /* 0x000fe200080e06ff */
[----:B------:R-:W-:-:S02]  /*10e0*/  ISETP.GT.U32.AND P0, PT, R54, R11, PT ;  /* 0x0000000b3600720c */ /* 0x000fc40003f04070 */
[----:B------:R-:W-:Y:S02]  /*10f0*/  ISETP.GT.U32.AND P1, PT, R48, R11, PT ;  /* 0x0000000b3000720c */ /* 0x000fe40003f24070 */
[----:B------:R-:W-:Y:S02]  /*1100*/  IADD3.X R48, RZ, R51, RZ, P2, !PT ;  /* 0x00000033ff307210 */ /* 0x000fe400017fe4ff */
[-C--:B------:R-:W-:Y:S01]  /*1110*/  ISETP.GE.U32.AND P2, PT, R54, R11.reuse, PT ;  /* 0x0000000b3600720c */ /* 0x080fe20003f46070 */
[----:B------:R-:W-:Y:S01]  /*1120*/  FMUL R60, R60, c[0x0][0x188] ;  /* 0x000062003c3c7a20 */ /* 0x000fe20000400000 */
[----:B------:R-:W-:Y:S01]  /*1130*/  IADD3 R50, P3, R54, 0x9, RZ ;  /* 0x0000000936327810 */ /* 0x000fe20007f7e0ff */
[----:B------:R-:W-:Y:S01]  /*1140*/  FMUL R61, R61, c[0x0][0x188] ;  /* 0x000062003d3d7a20 */ /* 0x000fe20000400000 */
[C---:B------:R-:W-:Y:S02]  /*1150*/  ISETP.GT.U32.AND.EX P0, PT, R51.reuse, RZ, PT, P0 ;  /* 0x000000ff3300720c */ /* 0x040fe40003f04100 */
[----:B------:R-:W-:Y:S01]  /*1160*/  ISETP.GE.U32.AND.EX P2, PT, R51, RZ, PT, P2 ;  /* 0x000000ff3300720c */ /* 0x000fe20003f46120 */
[----:B------:R-:W-:Y:S01]  /*1170*/  IMAD.X R53, RZ, RZ, R51, P3 ;  /* 0x000000ffff357224 */ /* 0x000fe200018e0633 */
[----:B------:R-:W-:Y:S01]  /*1180*/  ISETP.GT.U32.AND.EX P1, PT, R48, RZ, PT, P1 ;  /* 0x000000ff3000720c */ /* 0x000fe20003f24110 */
[----:B------:R-:W-:Y:S01]  /*1190*/  FMUL R64, R64, c[0x0][0x188] ;  /* 0x0000620040407a20 */ /* 0x000fe20000400000 */
[----:B------:R-:W-:-:S02]  /*11a0*/  ISETP.GT.U32.AND P4, PT, R50, R11, PT ;  /* 0x0000000b3200720c */ /* 0x000fc40003f84070 */
[----:B------:R-:W-:Y:S02]  /*11b0*/  FSEL R60, R60, -INF , !P0 ;  /* 0xff8000003c3c7808 */ /* 0x000fe40004000000 */
[----:B------:R-:W-:Y:S01]  /*11c0*/  FSEL R61, R61, -INF , !P2 ;  /* 0xff8000003d3d7808 */ /* 0x000fe20005000000 */
[----:B------:R-:W-:Y:S01]  /*11d0*/  FMUL R65, R65, c[0x0][0x188] ;  /* 0x0000620041417a20 */ /* 0x000fe20000400000 */
[----:B------:R-:W-:Y:S02]  /*11e0*/  ISETP.GT.U32.AND.EX P2, PT, R53, RZ, PT, P4 ;  /* 0x000000ff3500720c */ /* 0x000fe40003f44140 */
[----:B------:R-:W-:Y:S02]  /*11f0*/  FSEL R64, R64, -INF , !P1 ;  /* 0xff80000040407808 */ /* 0x000fe40004800000 */
[----:B------:R-:W-:Y:S02]  /*1200*/  FMNMX R49, R60, R61, !PT ;  /* 0x0000003d3c317209 */ /* 0x000fe40007800000 */
[----:B------:R-:W-:-:S02]  /*1210*/  FSEL R48, R65, -INF , !P2 ;  /* 0xff80000041307808 */ /* 0x000fc40005000000 */
[----:B------:R-:W-:-:S04]  /*1220*/  FMNMX R49, R64, R49, !PT ;  /* 0x0000003140317209 */ /* 0x000fc80007800000 */
[----:B------:R-:W-:Y:S02]  /*1230*/  FMNMX R52, R48, R49, !PT ;  /* 0x0000003130347209 */ /* 0x000fe40007800000 */
[CC--:B------:R-:W-:Y:S02]  /*1240*/  ISETP.GT.U32.AND P1, PT, R54.reuse, R81.reuse, PT ;  /* 0x000000513600720c */ /* 0x0c0fe40003f24070 */
[-C--:B------:R-:W-:Y:S01]  /*1250*/  ISETP.GE.U32.AND P2, PT, R54, R81.reuse, PT ;  /* 0x000000513600720c */ /* 0x080fe20003f46070 */
[----:B------:R-:W0:Y:S01]  /*1260*/  SHFL.BFLY PT, R55, R52, 0x2, 0x1f ;  /* 0x0c401f0034377f89 */ /* 0x000e2200000e0000 */
[----:B------:R-:W-:Y:S01]  /*1270*/  FMUL R62, R62, c[0x0][0x188] ;  /* 0x000062003e3e7a20 */ /* 0x000fe20000400000 */
[----:B------:R-:W-:Y:S01]  /*1280*/  ISETP.GT.U32.AND.EX P1, PT, R51, RZ, PT, P1 ;  /* 0x000000ff3300720c */ /* 0x000fe20003f24110 */
[----:B------:R-:W-:Y:S01]  /*1290*/  FMUL R63, R63, c[0x0][0x188] ;  /* 0x000062003f3f7a20 */ /* 0x000fe20000400000 */
[----:B------:R-:W-:Y:S01]  /*12a0*/  ISETP.GE.U32.AND.EX P2, PT, R51, RZ, PT, P2 ;  /* 0x000000ff3300720c */ /* 0x000fe20003f46120 */
        /* <DEDUP_REMOVED lines=11> */
[----:B0-----:R-:W-:-:S03]  /*1360*/  FMNMX R55, R52, R55, !PT ;  /* 0x0000003734377209 */ /* 0x001fc60007800000 */
[----:B------:R-:W0:Y:S04]  /*1370*/  SHFL.BFLY PT, R57, R50, 0x2, 0x1f ;  /* 0x0c401f0032397f89 */ /* 0x000e2800000e0000 */
[----:B------:R-:W1:Y:S01]  /*1380*/  SHFL.BFLY PT, R52, R55, 0x1, 0x1f ;  /* 0x0c201f0037347f89 */ /* 0x000e6200000e0000 */
[----:B0-----:R-:W-:Y:S02]  /*1390*/  FMNMX R57, R50, R57, !PT ;  /* 0x0000003932397209 */ /* 0x001fe40007800000 */
[----:B-1----:R-:W-:-:S03]  /*13a0*/  FMNMX R65, R55, R52, !PT ;  /* 0x0000003437417209 */ /* 0x002fc60007800000 */
[----:B------:R-:W0:Y:S01]  /*13b0*/  SHFL.BFLY PT, R52, R57, 0x1, 0x1f ;  /* 0x0c201f0039347f89 */ /* 0x000e2200000e0000 */
[----:B------:R-:W-:-:S05]  /*13c0*/  FMNMX R65, R65, R90, !PT ;  /* 0x0000005a41417209 */ /* 0x000fca0007800000 */
[--C-:B------:R-:W-:Y:S02]  /*13d0*/  FADD R64, R64, -R65.reuse ;  /* 0x8000004140407221 */ /* 0x100fe40000000000 */
[----:B------:R-:W-:Y:S02]  /*13e0*/  FADD R48, R48, -R65 ;  /* 0x8000004130307221 */ /* 0x000fe40000000000 */
[----:B------:R-:W-:Y:S02]  /*13f0*/  FMUL R69, R64, 1.4426950216293334961 ;  /* 0x3fb8aa3b40457820 */ /* 0x000fe40000400000 */
[----:B------:R-:W-:Y:S01]  /*1400*/  FMUL R48, R48, 1.4426950216293334961 ;  /* 0x3fb8aa3b30307820 */ /* 0x000fe20000400000 */
[----:B0-----:R-:W-:-:S04]  /*1410*/  FMNMX R52, R57, R52, !PT ;  /* 0x0000003439347209 */ /* 0x001fc80007800000 */
[----:B------:R-:W-:Y:S01]  /*1420*/  FMNMX R64, R52, R89, !PT ;  /* 0x0000005934407209 */ /* 0x000fe20007800000 */
[----:B------:R-:W-:Y:S01]  /*1430*/  FADD R50, -R65, R90 ;  /* 0x0000005a41327221 */ /* 0x000fe20000000100 */
[----:B--2---:R-:W-:Y:S04]  /*1440*/  STS.U16 [R80+0x2000], R91 ;  /* 0x0020005b50007388 */ /* 0x004fe80000000400 */
[----:B---3--:R-:W-:Y:S04]  /*1450*/  STS.U16 [R80+0x2200], R93 ;  /* 0x0022005d50007388 */ /* 0x008fe80000000400 */
[----:B----4-:R-:W-:Y:S04]  /*1460*/  STS.U16 [R80+0x2400], R95 ;  /* 0x0024005f50007388 */ /* 0x010fe80000000400 */
[----:B-----5:R-:W-:Y:S04]  /*1470*/  STS.U16 [R80+0x2600], R97 ;  /* 0x0026006150007388 */ /* 0x020fe80000000400 */
[----:B------:R-:W-:Y:S01]  /*1480*/  BAR.SYNC.DEFER_BLOCKING 0x0 ;  /* 0x0000000000007b1d */ /* 0x000fe20000010000 */
[----:B------:R-:W-:-:S02]  /*1490*/  FADD R53, R53, -R64 ;  /* 0x8000004035357221 */ /* 0x000fc40000000000 */
[----:B------:R-:W-:-:S03]  /*14a0*/  FMUL R50, R50, 1.4426950216293334961 ;  /* 0x3fb8aa3b32327820 */ /* 0x000fc60000400000 */
[----:B------:R0:W-:Y:S01]  /*14b0*/  MUFU.EX2 R70, R48 ;  /* 0x0000003000467308 */ /* 0x0001e20000000800 */
[--C-:B------:R-:W-:Y:S02]  /*14c0*/  FADD R60, R60, -R65.reuse ;  /* 0x800000413c3c7221 */ /* 0x100fe40000000000 */
[----:B------:R-:W-:Y:S02]  /*14d0*/  FADD R61, R61, -R65 ;  /* 0x800000413d3d7221 */ /* 0x000fe40000000000 */
[--C-:B------:R-:W-:Y:S02]  /*14e0*/  FADD R51, R51, -R64.reuse ;  /* 0x8000004033337221 */ /* 0x100fe40000000000 */
[----:B0-----:R-:W-:Y:S01]  /*14f0*/  FMUL R48, R53, 1.4426950216293334961 ;  /* 0x3fb8aa3b35307820 */ /* 0x001fe20000400000 */
[----:B------:R0:W-:Y:S01]  /*1500*/  MUFU.EX2 R66, R50 ;  /* 0x0000003200427308 */ /* 0x0001e20000000800 */
[----:B------:R-:W-:Y:S01]  /*1510*/  FADD R63, R63, -R64 ;  /* 0x800000403f3f7221 */ /* 0x000fe20000000000 */
[----:B------:R-:W1:Y:S04]  /*1520*/  LDSM.16.M88.4 R56, [R13+0x2000] ;  /* 0x002000000d38783b */ /* 0x000e680000000200 */
[----:B------:R-:W2:Y:S01]  /*1530*/  LDSM.16.M88.4 R52, [R13+0x2200] ;  /* 0x002200000d34783b */ /* 0x000ea20000000200 */
[----:B0-----:R-:W-:-:S02]  /*1540*/  FADD R50, -R64, R89 ;  /* 0x0000005940327221 */ /* 0x001fc40000000100 */
[----:B------:R-:W-:Y:S02]  /*1550*/  FMUL R60, R60, 1.4426950216293334961 ;  /* 0x3fb8aa3b3c3c7820 */ /* 0x000fe40000400000 */
[----:B------:R-:W-:Y:S02]  /*1560*/  FADD R49, R49, -R64 ;  /* 0x8000004031317221 */ /* 0x000fe40000000000 */
[----:B------:R-:W-:Y:S02]  /*1570*/  FMUL R61, R61, 1.4426950216293334961 ;  /* 0x3fb8aa3b3d3d7820 */ /* 0x000fe40000400000 */
[----:B------:R-:W-:Y:S02]  /*1580*/  FMUL R51, R51, 1.4426950216293334961 ;  /* 0x3fb8aa3b33337820 */ /* 0x000fe40000400000 */
[----:B------:R-:W-:Y:S01]  /*1590*/  FMUL R63, R63, 1.4426950216293334961 ;  /* 0x3fb8aa3b3f3f7820 */ /* 0x000fe20000400000 */
[----:B------:R0:W-:Y:S01]  /*15a0*/  MUFU.EX2 R68, R60 ;  /* 0x0000003c00447308 */ /* 0x0001e20000000800 */
[----:B------:R-:W-:-:S07]  /*15b0*/  FMUL R67, R50, 1.4426950216293334961 ;  /* 0x3fb8aa3b32437820 */ /* 0x000fce0000400000 */
[----:B------:R-:W3:Y:S01]  /*15c0*/  MUFU.EX2 R71, R61 ;  /* 0x0000003d00477308 */ /* 0x000ee20000000800 */
[----:B0-----:R-:W-:-:S07]  /*15d0*/  FMUL R60, R49, 1.4426950216293334961 ;  /* 0x3fb8aa3b313c7820 */ /* 0x001fce0000400000 */
[----:B------:R-:W-:Y:S08]  /*15e0*/  MUFU.EX2 R72, R51 ;  /* 0x0000003300487308 */ /* 0x000ff00000000800 */
[----:B------:R-:W0:Y:S08]  /*15f0*/  MUFU.EX2 R73, R63 ;  /* 0x0000003f00497308 */ /* 0x000e300000000800 */
[----:B------:R-:W4:Y:S08]  /*1600*/  MUFU.EX2 R69, R69 ;  /* 0x0000004500457308 */ /* 0x000f300000000800 */
[----:B------:R3:W-:Y:S08]  /*1610*/  MUFU.EX2 R74, R48 ;  /* 0x00000030004a7308 */ /* 0x0007f00000000800 */
[----:B------:R-:W5:Y:S08]  /*1620*/  MUFU.EX2 R67, R67 ;  /* 0x0000004300437308 */ /* 0x000f700000000800 */
[----:B------:R1:W2:Y:S01]  /*1630*/  MUFU.EX2 R75, R60 ;  /* 0x0000003c004b7308 */ /* 0x0002a20000000800 */
[----:B---3--:R-:W-:Y:S01]  /*1640*/  F2FP.PACK_AB R48, R71, R68 ;  /* 0x000000444730723e */ /* 0x008fe200000000ff */
[----:B------:R-:W-:Y:S01]  /*1650*/  FADD R68, R68, R71 ;  /* 0x0000004744447221 */ /* 0x000fe20000000000 */
[----:B0-----:R-:W-:Y:S01]  /*1660*/  F2FP.PACK_AB R49, R73, R72 ;  /* 0x000000484931723e */ /* 0x001fe200000000ff */
[----:B------:R-:W-:Y:S01]  /*1670*/  FADD R73, R72, R73 ;  /* 0x0000004948497221 */ /* 0x000fe20000000000 */
[----:B----4-:R-:W-:Y:S01]  /*1680*/  F2FP.PACK_AB R50, R70, R69 ;  /* 0x000000454632723e */ /* 0x010fe200000000ff */
[----:B------:R-:W-:-:S02]  /*1690*/  FMUL R44, R66, R44 ;  /* 0x0000002c422c7220 */ /* 0x000fc40000400000 */
[C---:B------:R-:W-:Y:S01]  /*16a0*/  FMUL R45, R66.reuse, R45 ;  /* 0x0000002d422d7220 */ /* 0x040fe20000400000 */
[----:B-1----:R-:W-:Y:S01]  /*16b0*/  LDSM.16.M88.4 R60, [R13+0x2400] ;  /* 0x002400000d3c783b */ /* 0x002fe20000000200 */
[C---:B-----5:R-:W-:Y:S02]  /*16c0*/  FMUL R46, R67.reuse, R46 ;  /* 0x0000002e432e7220 */ /* 0x060fe40000400000 */
[----:B------:R-:W-:Y:S02]  /*16d0*/  FMUL R47, R67, R47 ;  /* 0x0000002f432f7220 */ /* 0x000fe40000400000 */
[C---:B------:R-:W-:Y:S01]  /*16e0*/  FMUL R40, R66.reuse, R40 ;  /* 0x0000002842287220 */ /* 0x040fe20000400000 */
[----:B--2---:R-:W-:Y:S01]  /*16f0*/  F2FP.PACK_AB R51, R75, R74 ;  /* 0x0000004a4b33723e */ /* 0x004fe200000000ff */
[----:B------:R-:W-:Y:S02]  /*1700*/  FMUL R41, R66, R41 ;  /* 0x0000002942297220 */ /* 0x000fe40000400000 */
[----:B------:R-:W-:-:S02]  /*1710*/  FMUL R42, R67, R42 ;  /* 0x0000002a432a7220 */ /* 0x000fc40000400000 */
[----:B------:R-:W-:Y:S02]  /*1720*/  FMUL R43, R67, R43 ;  /* 0x0000002b432b7220 */ /* 0x000fe40000400000 */
[----:B------:R-:W-:Y:S02]  /*1730*/  FADD R69, R69, R68 ;  /* 0x0000004445457221 */ /* 0x000fe40000000000 */
[----:B------:R-:W-:Y:S02]  /*1740*/  FADD R74, R74, R73 ;  /* 0x000000494a4a7221 */ /* 0x000fe40000000000 */
[C---:B------:R-:W-:Y:S02]  /*1750*/  FMUL R36, R66.reuse, R36 ;  /* 0x0000002442247220 */ /* 0x040fe40000400000 */
[----:B------:R-:W-:Y:S02]  /*1760*/  FMUL R37, R66, R37 ;  /* 0x0000002542257220 */ /* 0x000fe40000400000 */
[----:B------:R-:W-:-:S02]  /*1770*/  FMUL R38, R67, R38 ;  /* 0x0000002643267220 */ /* 0x000fc40000400000 */
[----:B------:R-:W-:Y:S01]  /*1780*/  FMUL R39, R67, R39 ;  /* 0x0000002743277220 */ /* 0x000fe20000400000 */
[----:B------:R-:W-:Y:S01]  /*1790*/  HMMA.16816.F32 R44, R48, R56, R44 ;  /* 0x00000038302c723c */ /* 0x000fe2000000182c */
[----:B------:R-:W-:Y:S02]  /*17a0*/  FADD R69, R70, R69 ;  /* 0x0000004546457221 */ /* 0x000fe40000000000 */
[----:B------:R-:W-:-:S05]  /*17b0*/  FADD R74, R75, R74 ;  /* 0x0000004a4b4a7221 */ /* 0x000fca0000000000 */
[C---:B------:R-:W-:Y:S01]  /*17c0*/  HMMA.16816.F32 R40, R48.reuse, R58, R40 ;  /* 0x0000003a3028723c */ /* 0x040fe20000001828 */
[----:B------:R-:W-:Y:S07]  /*17d0*/  LDSM.16.M88.4 R56, [R13+0x2600] ;  /* 0x002600000d38783b */ /* 0x000fee0000000200 */
[----:B------:R-:W-:Y:S01]  /*17e0*/  HMMA.16816.F32 R36, R48, R52, R36 ;  /* 0x000000343024723c */ /* 0x000fe20000001824 */
[----:B------:R-:W0:Y:S04]  /*17f0*/  SHFL.BFLY PT, R52, R69, 0x2, 0x1f ;  /* 0x0c401f0045347f89 */ /* 0x000e2800000e0000 */
[----:B------:R-:W1:Y:S01]  /*1800*/  SHFL.BFLY PT, R53, R74, 0x2, 0x1f ;  /* 0x0c401f004a357f89 */ /* 0x000e6200000e0000 */
[----:B------:R-:W-:-:S02]  /*1810*/  FMUL R32, R66, R32 ;  /* 0x0000002042207220 */ /* 0x000fc40000400000 */
[C---:B------:R-:W-:Y:S02]  /*1820*/  FMUL R33, R66.reuse, R33 ;  /* 0x0000002142217220 */ /* 0x040fe40000400000 */
[C---:B------:R-:W-:Y:S02]  /*1830*/  FMUL R34, R67.reuse, R34 ;  /* 0x0000002243227220 */ /* 0x040fe40000400000 */
[----:B------:R-:W-:Y:S01]  /*1840*/  FMUL R35, R67, R35 ;  /* 0x0000002343237220 */ /* 0x000fe20000400000 */
[----:B------:R-:W-:Y:S01]  /*1850*/  UIADD3 UR4, UP0, UR4, 0x10, URZ ;  /* 0x0000001004047890 */ /* 0x000fe2000ff1e03f */
[C---:B------:R-:W-:Y:S02]  /*1860*/  FMUL R28, R66.reuse, R28 ;  /* 0x0000001c421c7220 */ /* 0x040fe40000400000 */
[----:B------:R-:W-:-:S03]  /*1870*/  FMUL R29, R66, R29 ;  /* 0x0000001d421d7220 */ /* 0x000fc60000400000 */
[----:B------:R-:W-:Y:S01]  /*1880*/  HMMA.16816.F32 R32, R48, R54, R32 ;  /* 0x000000363020723c */ /* 0x000fe20000001820 */
[----:B0-----:R-:W-:Y:S02]  /*1890*/  FADD R52, R69, R52 ;  /* 0x0000003445347221 */ /* 0x001fe40000000000 */
[----:B-1----:R-:W-:-:S03]  /*18a0*/  FADD R74, R74, R53 ;  /* 0x000000354a4a7221 */ /* 0x002fc60000000000 */
[----:B------:R-:W0:Y:S01]  /*18b0*/  SHFL.BFLY PT, R53, R52, 0x1, 0x1f ;  /* 0x0c201f0034357f89 */ /* 0x000e2200000e0000 */
[C---:B------:R-:W-:Y:S02]  /*18c0*/  FMUL R30, R67.reuse, R30 ;  /* 0x0000001e431e7220 */ /* 0x040fe40000400000 */
[C---:B------:R-:W-:Y:S01]  /*18d0*/  FMUL R31, R67.reuse, R31 ;  /* 0x0000001f431f7220 */ /* 0x040fe20000400000 */
[----:B------:R-:W1:Y:S01]  /*18e0*/  SHFL.BFLY PT, R55, R74, 0x1, 0x1f ;  /* 0x0c201f004a377f89 */ /* 0x000e6200000e0000 */
[C---:B------:R-:W-:Y:S02]  /*18f0*/  FMUL R24, R66.reuse, R24 ;  /* 0x0000001842187220 */ /* 0x040fe40000400000 */
[----:B------:R-:W-:Y:S02]  /*1900*/  FMUL R25, R66, R25 ;  /* 0x0000001942197220 */ /* 0x000fe40000400000 */
[C---:B------:R-:W-:Y:S02]  /*1910*/  FMUL R26, R67.reuse, R26 ;  /* 0x0000001a431a7220 */ /* 0x040fe40000400000 */
[----:B------:R-:W-:-:S02]  /*1920*/  FMUL R27, R67, R27 ;  /* 0x0000001b431b7220 */ /* 0x000fc40000400000 */
[C---:B------:R-:W-:Y:S02]  /*1930*/  FMUL R20, R66.reuse, R20 ;  /* 0x0000001442147220 */ /* 0x040fe40000400000 */
[C---:B------:R-:W-:Y:S02]  /*1940*/  FMUL R21, R66.reuse, R21 ;  /* 0x0000001542157220 */ /* 0x040fe40000400000 */
[C---:B------:R-:W-:Y:S02]  /*1950*/  FMUL R22, R67.reuse, R22 ;  /* 0x0000001643167220 */ /* 0x040fe40000400000 */
[----:B------:R-:W-:Y:S02]  /*1960*/  FMUL R23, R67, R23 ;  /* 0x0000001743177220 */ /* 0x000fe40000400000 */
[C---:B------:R-:W-:Y:S02]  /*1970*/  FMUL R16, R66.reuse, R16 ;  /* 0x0000001042107220 */ /* 0x040fe40000400000 */
[----:B------:R-:W-:-:S02]  /*1980*/  FMUL R17, R66, R17 ;  /* 0x0000001142117220 */ /* 0x000fc40000400000 */
[C---:B------:R-:W-:Y:S02]  /*1990*/  FMUL R18, R67.reuse, R18 ;  /* 0x0000001243127220 */ /* 0x040fe40000400000 */
[----:B------:R-:W-:Y:S01]  /*19a0*/  FMUL R19, R67, R19 ;  /* 0x0000001343137220 */ /* 0x000fe20000400000 */
[----:B------:R-:W-:Y:S01]  /*19b0*/  UIADD3.X UR5, URZ, UR5, URZ, UP0, !UPT ;  /* 0x000000053f057290 */ /* 0x000fe200087fe43f */
[----:B------:R-:W-:Y:S01]  /*19c0*/  HMMA.16816.F32 R28, R48, R60, R28 ;  /* 0x0000003c301c723c */ /* 0x000fe2000000181c */
[----:B------:R-:W-:-:S07]  /*19d0*/  ISETP.LE.U32.AND P0, PT, R8, UR4, PT ;  /* 0x0000000408007c0c */ /* 0x000fce000bf03070 */
[C---:B------:R-:W-:Y:S08]  /*19e0*/  HMMA.16816.F32 R24, R48.reuse, R62, R24 ;  /* 0x0000003e3018723c */ /* 0x040ff00000001818 */
[C---:B------:R-:W-:Y:S08]  /*19f0*/  HMMA.16816.F32 R20, R48.reuse, R56, R20 ;  /* 0x000000383014723c */ /* 0x040ff00000001814 */
[----:B------:R-:W-:Y:S07]  /*1a00*/  HMMA.16816.F32 R16, R48, R58, R16 ;  /* 0x0000003a3010723c */ /* 0x000fee0000001810 */
[----:B------:R-:W-:-:S04]  /*1a10*/  MOV R48, UR5 ;  /* 0x0000000500307c02 */ /* 0x000fc80008000f00 */
[----:B------:R-:W-:Y:S01]  /*1a20*/  ISETP.GE.U32.AND.EX P0, PT, R48, RZ, PT, P0 ;  /* 0x000000ff3000720c */ /* 0x000fe20003f06100 */
[----:B------:R-:W-:Y:S02]  /*1a30*/  IMAD.MOV.U32 R49, RZ, RZ, 0x10 ;  /* 0x00000010ff317424 */ /* 0x000fe400078e00ff */
[----:B0-----:R-:W-:Y:S02]  /*1a40*/  FADD R53, R52, R53 ;  /* 0x0000003534357221 */ /* 0x001fe40000000000 */
[----:B-1----:R-:W-:Y:S01]  /*1a50*/  FADD R55, R74, R55 ;  /* 0x000000374a377221 */ /* 0x002fe20000000000 */
[----:B------:R-:W-:Y:S01]  /*1a60*/  MOV R90, R65 ;  /* 0x00000041005a7202 */ /* 0x000fe20000000f00 */
[C---:B------:R-:W-:Y:S02]  /*1a70*/  IMAD R6, R49.reuse, c[0x0][0x1b4], R6 ;  /* 0x00006d0031067a24 */ /* 0x040fe400078e0206 */
[----:B------:R-:W-:Y:S02]  /*1a80*/  IMAD R14, R49, c[0x0][0x1a4], R14 ;  /* 0x00006900310e7a24 */ /* 0x000fe400078e020e */
[----:B------:R-:W-:-:S02]  /*1a90*/  FFMA R9, R66, R9, R53 ;  /* 0x0000000942097223 */ /* 0x000fc40000000035 */
[----:B------:R-:W-:Y:S02]  /*1aa0*/  FFMA R82, R67, R82, R55 ;  /* 0x0000005243527223 */ /* 0x000fe40000000037 */
[----:B------:R-:W-:Y:S01]  /*1ab0*/  IMAD.MOV.U32 R89, RZ, RZ, R64 ;  /* 0x000000ffff597224 */ /* 0x000fe200078e0040 */
[----:B------:R-:W-:Y:S05]  /*1ac0*/  @!P0 BRA `(.L_x_1) ;  /* 0xfffff34000008947 */ /* 0x000fea000383ffff */
.L_x_0:
[----:B------:R-:W-:Y:S01]  /*1ad0*/  MOV R77, R9 ;  /* 0x00000009004d7202 */ /* 0x000fe20000000f00 */
[----:B------:R-:W-:Y:S01]  /*1ae0*/  IMAD R5, R2, c[0x0][0x1c0], RZ ;  /* 0x0000700002057a24 */ /* 0x000fe200078e02ff */
[----:B------:R-:W-:Y:S01]  /*1af0*/  SHF.L.U32 R11, R0, 0x3, RZ ;  /* 0x00000003000b7819 */ /* 0x000fe200000006ff */
[----:B------:R-:W-:Y:S01]  /*1b00*/  IMAD R7, R86, c[0x0][0x1c4], RZ ;  /* 0x0000710056077a24 */ /* 0x000fe200078e02ff */
[C---:B------:R-:W-:Y:S01]  /*1b10*/  FSETP.GEU.AND P2, PT, R77.reuse, 1.175494350822287508e-38, PT ;  /* 0x008000004d00780b */ /* 0x040fe20003f4e000 */
[----:B------:R-:W-:Y:S01]  /*1b20*/  FMUL R12, R77, 8388608 ;  /* 0x4b0000004d0c7820 */ /* 0x000fe20000400000 */
[----:B------:R-:W-:Y:S01]  /*1b30*/  SHF.L.U32 R15, R0, 0x8, RZ ;  /* 0x00000008000f7819 */ /* 0x000fe200000006ff */
[----:B------:R-:W-:Y:S01]  /*1b40*/  IMAD.MOV.U32 R57, RZ, RZ, R24 ;  /* 0x000000ffff397224 */ /* 0x000fe200078e0018 */
[----:B------:R-:W-:Y:S01]  /*1b50*/  LOP3.LUT R14, R11, 0x38, RZ, 0xc0, !PT ;  /* 0x000000380b0e7812 */ /* 0x000fe200078ec0ff */
[----:B------:R-:W-:Y:S01]  /*1b60*/  IMAD.SHL.U32 R24, R5, 0x2, RZ ;  /* 0x0000000205187824 */ /* 0x000fe200078e00ff */
[----:B------:R-:W-:Y:S01]  /*1b70*/  FSEL R12, R12, R77, !P2 ;  /* 0x0000004d0c0c7208 */ /* 0x000fe20005000000 */
[----:B------:R-:W-:Y:S01]  /*1b80*/  IMAD.MOV.U32 R69, RZ, RZ, R39 ;  /* 0x000000ffff457224 */ /* 0x000fe200078e0027 */
[----:B------:R-:W-:Y:S01]  /*1b90*/  SHF.L.U32 R11, R7, 0x1, RZ ;  /* 0x00000001070b7819 */ /* 0x000fe200000006ff */
[----:B------:R-:W-:Y:S01]  /*1ba0*/  IMAD.MOV.U32 R39, RZ, RZ, R27 ;  /* 0x000000ffff277224 */ /* 0x000fe200078e001b */
[----:B------:R-:W-:Y:S01]  /*1bb0*/  IADD3 R4, R12, -0x3f3504f3, RZ ;  /* 0xc0cafb0d0c047810 */ /* 0x000fe20007ffe0ff */
[----:B------:R-:W-:Y:S01]  /*1bc0*/  FMUL R13, R82, 8388608 ;  /* 0x4b000000520d7820 */ /* 0x000fe20000400000 */
[----:B------:R-:W-:Y:S01]  /*1bd0*/  LOP3.LUT R27, R10, 0x1800, R15, 0xf8, !PT ;  /* 0x000018000a1b7812 */ /* 0x000fe200078ef80f */
[----:B------:R-:W-:Y:S01]  /*1be0*/  IMAD.HI R5, R5, 0x2, RZ ;  /* 0x0000000205057827 */ /* 0x000fe200078e02ff */
[----:B------:R-:W-:Y:S01]  /*1bf0*/  FSETP.GEU.AND P3, PT, R82, 1.175494350822287508e-38, PT ;  /* 0x008000005200780b */ /* 0x000fe20003f6e000 */
[----:B------:R-:W-:Y:S01]  /*1c00*/  BAR.SYNC.DEFER_BLOCKING 0x0 ;  /* 0x0000000000007b1d */ /* 0x000fe20000010000 */
[----:B------:R-:W-:Y:S01]  /*1c10*/  LOP3.LUT R9, R4, 0xff800000, RZ, 0xc0, !PT ;  /* 0xff80000004097812 */ /* 0x000fe200078ec0ff */
[----:B------:R-:W-:Y:S01]  /*1c20*/  IMAD.HI R10, R7, 0x2, RZ ;  /* 0x00000002070a7827 */ /* 0x000fe200078e02ff */
[----:B------:R-:W-:-:S02]  /*1c30*/  IADD3 R24, P4, P5, R11, c[0x0][0x178], R24 ;  /* 0x00005e000b187a10 */ /* 0x000fc40007d9e018 */
[----:B------:R-:W-:Y:S01]  /*1c40*/  FSETP.GT.AND P1, PT, |R82|, 8.50705917302346158658e+37, PT ;  /* 0x7e8000005200780b */ /* 0x000fe20003f24200 */
[C---:B------:R-:W-:Y:S01]  /*1c50*/  IMAD.SHL.U32 R6, R0.reuse, 0x10, RZ ;  /* 0x0000001000067824 */ /* 0x040fe200078e00ff */
[----:B------:R-:W-:Y:S01]  /*1c60*/  FSEL R15, RZ, -23, P2 ;  /* 0xc1b80000ff0f7808 */ /* 0x000fe20001000000 */
[----:B------:R-:W0:Y:S01]  /*1c70*/  I2F R4, R9 ;  /* 0x0000000900047306 */ /* 0x000e220000201400 */
[----:B------:R-:W-:Y:S01]  /*1c80*/  MOV R73, R43 ;  /* 0x0000002b00497202 */ /* 0x000fe20000000f00 */
[----:B------:R-:W-:Y:S01]  /*1c90*/  IMAD.MOV.U32 R61, RZ, RZ, R35 ;  /* 0x000000ffff3d7224 */ /* 0x000fe200078e0023 */
[----:B------:R-:W-:Y:S01]  /*1ca0*/  MOV R49, R31 ;  /* 0x0000001f00317202 */ /* 0x000fe20000000f00 */
[----:B------:R-:W-:Y:S01]  /*1cb0*/  IMAD.MOV.U32 R31, RZ, RZ, R18 ;  /* 0x000000ffff1f7224 */ /* 0x000fe200078e0012 */
[----:B------:R-:W-:Y:S01]  /*1cc0*/  FSETP.GT.AND P2, PT, |R77|, 8.50705917302346158658e+37, PT ;  /* 0x7e8000004d00780b */ /* 0x000fe20003f44200 */
[----:B------:R-:W-:Y:S01]  /*1cd0*/  IMAD.MOV.U32 R75, RZ, RZ, R42 ;  /* 0x000000ffff4b7224 */ /* 0x000fe200078e002a */
[----:B------:R-:W-:Y:S01]  /*1ce0*/  MOV R8, R25 ;  /* 0x0000001900087202 */ /* 0x000fe20000000f00 */
[----:B------:R-:W-:Y:S01]  /*1cf0*/  IMAD.MOV.U32 R53, RZ, RZ, R16 ;  /* 0x000000ffff357224 */ /* 0x000fe200078e0010 */
[----:B------:R-:W-:Y:S01]  /*1d00*/  MOV R43, R26 ;  /* 0x0000001a002b7202 */ /* 0x000fe20000000f00 */
[----:B------:R-:W-:Y:S01]  /*1d10*/  IMAD.SHL.U32 R26, R0, 0x400, RZ ;  /* 0x00000400001a7824 */ /* 0x000fe200078e00ff */
[----:B------:R-:W-:Y:S01]  /*1d20*/  MOV R55, R20 ;  /* 0x0000001400377202 */ /* 0x000fe20000000f00 */
[----:B------:R-:W-:Y:S01]  /*1d30*/  @P1 FMUL R39, R39, 0.25 ;  /* 0x3e80000027271820 */ /* 0x000fe20000400000 */
[----:B------:R-:W-:Y:S01]  /*1d40*/  MOV R51, R17 ;  /* 0x0000001100337202 */ /* 0x000fe20000000f00 */
[----:B------:R-:W-:Y:S01]  /*1d50*/  @P1 FMUL R31, R31, 0.25 ;  /* 0x3e8000001f1f1820 */ /* 0x000fe20000400000 */
[--C-:B------:R-:W-:Y:S01]  /*1d60*/  SHF.R.U32.HI R17, RZ, 0x2, R0.reuse ;  /* 0x00000002ff117819 */ /* 0x100fe20000011600 */
[----:B0-----:R-:W-:Y:S01]  /*1d70*/  FFMA.FTZ R15, R4, 1.1920928955078125e-07, R15 ;  /* 0x34000000040f7823 */ /* 0x001fe2000001000f */
[----:B------:R-:W-:Y:S01]  /*1d80*/  FSEL R13, R13, R82, !P3 ;  /* 0x000000520d0d7208 */ /* 0x000fe20005800000 */
[----:B------:R-:W-:Y:S01]  /*1d90*/  @P2 FMUL R40, R40, 0.25 ;  /* 0x3e80000028282820 */ /* 0x000fe20000400000 */
[----:B------:R-:W-:Y:S01]  /*1da0*/  SHF.L.U32 R18, R0, 0x2, RZ ;  /* 0x0000000200127819 */ /* 0x000fe200000006ff */
[----:B------:R-:W-:Y:S01]  /*1db0*/  @P2 FMUL R44, R44, 0.25 ;  /* 0x3e8000002c2c2820 */ /* 0x000fe20000400000 */
[----:B------:R-:W-:Y:S01]  /*1dc0*/  SHF.R.U32.HI R20, RZ, 0x1, R0 ;  /* 0x00000001ff147819 */ /* 0x000fe20000011600 */
[----:B------:R-:W-:Y:S01]  /*1dd0*/  @P1 FMUL R43, R43, 0.25 ;  /* 0x3e8000002b2b1820 */ /* 0x000fe20000400000 */
[----:B------:R-:W-:Y:S01]  /*1de0*/  FSEL R25, RZ, -23, P3 ;  /* 0xc1b80000ff197808 */ /* 0x000fe20001800000 */
[----:B------:R-:W-:Y:S01]  /*1df0*/  @P1 FMUL R49, R49, 0.25 ;  /* 0x3e80000031311820 */ /* 0x000fe20000400000 */
[----:B------:R-:W-:Y:S01]  /*1e00*/  IADD3.X R0, R10, c[0x0][0x17c], R5, P4, P5 ;  /* 0x00005f000a007a10 */ /* 0x000fe200027ea405 */
[----:B------:R-:W-:Y:S01]  /*1e10*/  @P1 FMUL R47, R47, 0.25 ;  /* 0x3e8000002f2f1820 */ /* 0x000fe20000400000 */
[C---:B------:R-:W-:Y:S01]  /*1e20*/  FSETP.GEU.AND P3, PT, |R82|.reuse, 1.175494350822287508e-38, PT ;  /* 0x008000005200780b */ /* 0x040fe20003f6e200 */
[----:B------:R-:W-:Y:S01]  /*1e30*/  @P1 FMUL R82, R82, 0.25 ;  /* 0x3e80000052521820 */ /* 0x000fe20000400000 */
[C---:B------:R-:W-:Y:S01]  /*1e40*/  FSETP.GEU.AND P4, PT, |R77|.reuse, 1.175494350822287508e-38, PT ;  /* 0x008000004d00780b */ /* 0x040fe20003f8e200 */
[----:B------:R-:W-:Y:S01]  /*1e50*/  @P2 FMUL R77, R77, 0.25 ;  /* 0x3e8000004d4d2820 */ /* 0x000fe20000400000 */
[----:B------:R-:W-:Y:S01]  /*1e60*/  MOV R35, R23 ;  /* 0x0000001700237202 */ /* 0x000fe20000000f00 */
        /* <DEDUP_REMOVED lines=8> */
[----:B------:R-:W-:Y:S01]  /*1ef0*/  @!P3 FMUL R82, R82, 16777216 ;  /* 0x4b8000005252b820 */ /* 0x000fe20000400000 */
[----:B------:R-:W-:Y:S01]  /*1f00*/  LOP3.LUT R19, R18, 0xc0, RZ, 0xc0, !PT ;  /* 0x000000c012137812 */ /* 0x000fe200078ec0ff */
[----:B------:R-:W-:Y:S01]  /*1f10*/  @!P4 FMUL R77, R77, 16777216 ;  /* 0x4b8000004d4dc820 */ /* 0x000fe20000400000 */
[----:B------:R-:W-:Y:S01]  /*1f20*/  LOP3.LUT R20, R20, 0x4, RZ, 0xc0, !PT ;  /* 0x0000000414147812 */ /* 0x000fe200078ec0ff */
[----:B------:R-:W0:Y:S01]  /*1f30*/  MUFU.RCP R4, R82 ;  /* 0x0000005200047308 */ /* 0x000e220000001000 */
[----:B------:R-:W-:Y:S01]  /*1f40*/  LOP3.LUT R16, R6, 0x7f0, RZ, 0xc0, !PT ;  /* 0x000007f006107812 */ /* 0x000fe200078ec0ff */
[----:B------:R-:W-:Y:S01]  /*1f50*/  @!P3 FMUL R23, R23, 16777216 ;  /* 0x4b8000001717b820 */ /* 0x000fe20000400000 */
[----:B------:R-:W-:Y:S01]  /*1f60*/  IADD3 R14, R20, R14, R19 ;  /* 0x0000000e140e7210 */ /* 0x000fe20007ffe013 */
[----:B------:R-:W-:Y:S01]  /*1f70*/  @P1 FMUL R59, R59, 0.25 ;  /* 0x3e8000003b3b1820 */ /* 0x000fe20000400000 */
[----:B------:R-:W-:Y:S01]  /*1f80*/  LOP3.LUT R17, R16, 0x20, R17, 0x78, !PT ;  /* 0x0000002010117812 */ /* 0x000fe200078e7811 */
[----:B------:R-:W-:Y:S01]  /*1f90*/  @P1 FMUL R63, R63, 0.25 ;  /* 0x3e8000003f3f1820 */ /* 0x000fe20000400000 */
[----:B------:R-:W-:Y:S01]  /*1fa0*/  IADD3 R9, R12, -R9, RZ ;  /* 0x800000090c097210 */ /* 0x000fe20007ffe0ff */
[----:B------:R-:W1:Y:S01]  /*1fb0*/  MUFU.RCP R10, R77 ;  /* 0x0000004d000a7308 */ /* 0x000e620000001000 */
[----:B------:R-:W-:Y:S01]  /*1fc0*/  @P1 FMUL R69, R69, 0.25 ;  /* 0x3e80000045451820 */ /* 0x000fe20000400000 */
[----:B------:R-:W-:Y:S01]  /*1fd0*/  MOV R67, R32 ;  /* 0x0000002000437202 */ /* 0x000fe20000000f00 */
[----:B------:R-:W-:Y:S01]  /*1fe0*/  @P1 FMUL R71, R71, 0.25 ;  /* 0x3e80000047471820 */ /* 0x000fe20000400000 */
[----:B------:R-:W-:Y:S01]  /*1ff0*/  LOP3.LUT R26, R17, 0x1800, R26, 0xf8, !PT ;  /* 0x00001800111a7812 */ /* 0x000fe200078ef81a */
[----:B------:R-:W-:Y:S01]  /*2000*/  @P1 FMUL R73, R73, 0.25 ;  /* 0x3e80000049491820 */ /* 0x000fe20000400000 */
[----:B------:R-:W-:Y:S01]  /*2010*/  IADD3 R32, R13, -0x3f3504f3, RZ ;  /* 0xc0cafb0d0d207810 */ /* 0x000fe20007ffe0ff */
[----:B------:R-:W-:Y:S01]  /*2020*/  @P1 FMUL R75, R75, 0.25 ;  /* 0x3e8000004b4b1820 */ /* 0x000fe20000400000 */
[----:B------:R-:W-:Y:S01]  /*2030*/  LEA R87, R88, R87, 0x1 ;  /* 0x0000005758577211 */ /* 0x000fe200078e08ff */
[----:B------:R-:W-:Y:S01]  /*2040*/  @P1 FMUL R46, R46, 0.25 ;  /* 0x3e8000002e2e1820 */ /* 0x000fe20000400000 */
[----:B------:R-:W-:Y:S01]  /*2050*/  LOP3.LUT R32, R32, 0xff800000, RZ, 0xc0, !PT ;  /* 0xff80000020207812 */ /* 0x000fe200078ec0ff */
[----:B------:R-:W-:Y:S01]  /*2060*/  @!P4 FMUL R40, R40, 16777216 ;  /* 0x4b8000002828c820 */ /* 0x000fe20000400000 */
[----:B------:R-:W-:Y:S01]  /*2070*/  SHF.L.U32 R16, R87, 0x2, RZ ;  /* 0x0000000257107819 */ /* 0x000fe200000006ff */
[----:B------:R-:W-:Y:S01]  /*2080*/  @!P4 FMUL R44, R44, 16777216 ;  /* 0x4b8000002c2cc820 */ /* 0x000fe20000400000 */
[----:B------:R2:W3:Y:S01]  /*2090*/  I2F R6, R32 ;  /* 0x0000002000067306 */ /* 0x0004e20000201400 */
[----:B------:R-:W-:Y:S01]  /*20a0*/  @P2 FMUL R28, R28, 0.25 ;  /* 0x3e8000001c1c2820 */ /* 0x000fe20000400000 */
[----:B------:R-:W-:Y:S01]  /*20b0*/  LOP3.LUT R27, R27, R16, RZ, 0x3c, !PT ;  /* 0x000000101b1b7212 */ /* 0x000fe200078e3cff */
[----:B------:R-:W-:Y:S01]  /*20c0*/  @!P3 FMUL R35, R35, 16777216 ;  /* 0x4b8000002323b820 */ /* 0x000fe20000400000 */
[----:B------:R-:W-:Y:S01]  /*20d0*/  ISETP.GE.U32.AND P1, PT, R13, 0x7f800000, PT ;  /* 0x7f8000000d00780c */ /* 0x000fe20003f26070 */
[----:B------:R-:W-:Y:S01]  /*20e0*/  @!P3 FMUL R39, R39, 16777216 ;  /* 0x4b8000002727b820 */ /* 0x000fe20000400000 */
[----:B------:R-:W-:Y:S01]  /*20f0*/  LOP3.LUT R3, R3, 0xf8, RZ, 0xc0, !PT ;  /* 0x000000f803037812 */ /* 0x000fe200078ec0ff */
[----:B------:R-:W-:Y:S01]  /*2100*/  @!P3 FMUL R31, R31, 16777216 ;  /* 0x4b8000001f1fb820 */ /* 0x000fe20000400000 */
[----:B------:R-:W-:Y:S01]  /*2110*/  ISETP.NE.U32.AND P0, PT, R84, RZ, PT ;  /* 0x000000ff5400720c */ /* 0x000fe20003f05070 */
[----:B------:R-:W-:Y:S01]  /*2120*/  @!P3 FMUL R43, R43, 16777216 ;  /* 0x4b8000002b2bb820 */ /* 0x000fe20000400000 */
[----:B--2---:R-:W-:Y:S01]  /*2130*/  IADD3 R32, R13, -R32, RZ ;  /* 0x800000200d207210 */ /* 0x004fe20007ffe0ff */
[----:B------:R-:W-:-:S02]  /*2140*/  @!P3 FMUL R49, R49, 16777216 ;  /* 0x4b8000003131b820 */ /* 0x000fc40000400000 */
[----:B------:R-:W-:Y:S02]  /*2150*/  @!P3 FMUL R47, R47, 16777216 ;  /* 0x4b8000002f2fb820 */ /* 0x000fe40000400000 */
[----:B0-----:R-:W-:Y:S02]  /*2160*/  FMUL R19, R4, R23 ;  /* 0x0000001704137220 */ /* 0x001fe40000400000 */
[----:B------:R-:W-:Y:S02]  /*2170*/  @!P3 FMUL R22, R22, 16777216 ;  /* 0x4b8000001616b820 */ /* 0x000fe40000400000 */
[----:B------:R-:W-:Y:S02]  /*2180*/  @!P3 FMUL R59, R59, 16777216 ;  /* 0x4b8000003b3bb820 */ /* 0x000fe40000400000 */
[----:B------:R-:W-:Y:S02]  /*2190*/  @!P3 FMUL R61, R61, 16777216 ;  /* 0x4b8000003d3db820 */ /* 0x000fe40000400000 */
[----:B------:R-:W-:-:S02]  /*21a0*/  @!P3 FMUL R63, R63, 16777216 ;  /* 0x4b8000003f3fb820 */ /* 0x000fc40000400000 */
[----:B------:R-:W-:Y:S02]  /*21b0*/  @!P3 FMUL R69, R69, 16777216 ;  /* 0x4b8000004545b820 */ /* 0x000fe40000400000 */
[----:B------:R-:W-:Y:S02]  /*21c0*/  @!P3 FMUL R71, R71, 16777216 ;  /* 0x4b8000004747b820 */ /* 0x000fe40000400000 */
[----:B------:R-:W-:Y:S02]  /*21d0*/  @!P3 FMUL R73, R73, 16777216 ;  /* 0x4b8000004949b820 */ /* 0x000fe40000400000 */
[----:B------:R-:W-:Y:S02]  /*21e0*/  @!P3 FMUL R75, R75, 16777216 ;  /* 0x4b8000004b4bb820 */ /* 0x000fe40000400000 */
[----:B------:R-:W-:Y:S02]  /*21f0*/  @!P3 FMUL R46, R46, 16777216 ;  /* 0x4b8000002e2eb820 */ /* 0x000fe40000400000 */
[----:B-1----:R-:W-:-:S02]  /*2200*/  FMUL R40, R10, R40 ;  /* 0x000000280a287220 */ /* 0x002fc40000400000 */
[----:B------:R-:W-:Y:S02]  /*2210*/  FMUL R23, R10, R44 ;  /* 0x0000002c0a177220 */ /* 0x000fe40000400000 */
[----:B------:R-:W-:Y:S02]  /*2220*/  @!P4 FMUL R28, R28, 16777216 ;  /* 0x4b8000001c1cc820 */ /* 0x000fe40000400000 */
[C---:B------:R-:W-:Y:S02]  /*2230*/  FMUL R34, R4.reuse, R35 ;  /* 0x0000002304227220 */ /* 0x040fe40000400000 */
[C---:B------:R-:W-:Y:S02]  /*2240*/  FMUL R18, R4.reuse, R39 ;  /* 0x0000002704127220 */ /* 0x040fe40000400000 */
[C---:B------:R-:W-:Y:S01]  /*2250*/  FMUL R30, R4.reuse, R31 ;  /* 0x0000001f041e7220 */ /* 0x040fe20000400000 */
[----:B------:R-:W-:Y:S01]  /*2260*/  F2FP.PACK_AB R19, R19, R34 ;  /* 0x000000221313723e */ /* 0x000fe200000000ff */
[----:B------:R-:W-:-:S02]  /*2270*/  FMUL R35, R4, R43 ;  /* 0x0000002b04237220 */ /* 0x000fc40000400000 */
[C---:B------:R-:W-:Y:S02]  /*2280*/  FMUL R39, R4.reuse, R49 ;  /* 0x0000003104277220 */ /* 0x040fe40000400000 */
[C---:B------:R-:W-:Y:S02]  /*2290*/  FMUL R52, R4.reuse, R47 ;  /* 0x0000002f04347220 */ /* 0x040fe40000400000 */
[----:B------:R-:W-:Y:S01]  /*22a0*/  FMUL R31, R4, R22 ;  /* 0x00000016041f7220 */ /* 0x000fe20000400000 */
[----:B------:R-:W-:Y:S01]  /*22b0*/  F2FP.PACK_AB R18, R18, R39 ;  /* 0x000000271212723e */ /* 0x000fe200000000ff */
[C---:B------:R-:W-:Y:S02]  /*22c0*/  FMUL R38, R4.reuse, R59 ;  /* 0x0000003b04267220 */ /* 0x040fe40000400000 */
[C---:B------:R-:W-:Y:S02]  /*22d0*/  FMUL R17, R4.reuse, R61 ;  /* 0x0000003d04117220 */ /* 0x040fe40000400000 */
[----:B------:R-:W-:-:S02]  /*22e0*/  FMUL R42, R4, R63 ;  /* 0x0000003f042a7220 */ /* 0x000fc40000400000 */
[C---:B------:R-:W-:Y:S02]  /*22f0*/  FMUL R48, R4.reuse, R69 ;  /* 0x0000004504307220 */ /* 0x040fe40000400000 */
[C---:B------:R-:W-:Y:S02]  /*2300*/  FMUL R43, R4.reuse, R71 ;  /* 0x00000047042b7220 */ /* 0x040fe40000400000 */
[C---:B------:R-:W-:Y:S01]  /*2310*/  FMUL R49, R4.reuse, R73 ;  /* 0x0000004904317220 */ /* 0x040fe20000400000 */
[----:B------:R-:W-:Y:S01]  /*2320*/  F2FP.PACK_AB R17, R17, R48 ;  /* 0x000000301111723e */ /* 0x000fe200000000ff */
[C---:B------:R-:W-:Y:S02]  /*2330*/  FMUL R50, R4.reuse, R75 ;  /* 0x0000004b04327220 */ /* 0x040fe40000400000 */
[----:B------:R-:W-:Y:S01]  /*2340*/  FMUL R47, R4, R46 ;  /* 0x0000002e042f7220 */ /* 0x000fe20000400000 */
[----:B------:R-:W-:Y:S01]  /*2350*/  F2FP.PACK_AB R4, R40, R23 ;  /* 0x000000172804723e */ /* 0x000fe200000000ff */
[----:B------:R-:W-:Y:S01]  /*2360*/  FMUL R11, R10, R28 ;  /* 0x0000001c0a0b7220 */ /* 0x000fe20000400000 */
[----:B------:R-:W-:Y:S01]  /*2370*/  MOV R40, 0x3dc6b27f ;  /* 0x3dc6b27f00287802 */ /* 0x000fe20000000f00 */
[----:B------:R-:W-:-:S02]  /*2380*/  FADD R28, R9, -1 ;  /* 0xbf800000091c7421 */ /* 0x000fc40000000000 */
[----:B------:R-:W-:Y:S02]  /*2390*/  @P2 FMUL R57, R57, 0.25 ;  /* 0x3e80000039392820 */ /* 0x000fe40000400000 */
[C---:B------:R-:W-:Y:S02]  /*23a0*/  FFMA.FTZ R9, R28.reuse, R40, -0.16845393180847167969 ;  /* 0xbe2c7f301c097423 */ /* 0x040fe40000010028 */
[----:B------:R-:W-:Y:S02]  /*23b0*/  @P2 FMUL R53, R53, 0.25 ;  /* 0x3e80000035352820 */ /* 0x000fe40000400000 */
[C---:B------:R-:W-:Y:S02]  /*23c0*/  FFMA.FTZ R9, R28.reuse, R9, 0.1716887056827545166 ;  /* 0x3e2fcf2a1c097423 */ /* 0x040fe40000010009 */
[----:B------:R-:W-:Y:S02]  /*23d0*/  @P2 FMUL R55, R55, 0.25 ;  /* 0x3e80000037372820 */ /* 0x000fe40000400000 */
[----:B------:R-:W-:-:S02]  /*23e0*/  FFMA.FTZ R9, R28, R9, -0.17900948226451873779 ;  /* 0xbe374e431c097423 */ /* 0x000fc40000010009 */
[----:B------:R-:W-:Y:S02]  /*23f0*/  @P2 FMUL R67, R67, 0.25 ;  /* 0x3e80000043432820 */ /* 0x000fe40000400000 */
[----:B------:R-:W-:Y:S02]  /*2400*/  FFMA.FTZ R9, R28, R9, 0.20512372255325317383 ;  /* 0x3e520bf41c097423 */ /* 0x000fe40000010009 */
[----:B------:R-:W-:Y:S02]  /*2410*/  @P2 FMUL R36, R36, 0.25 ;  /* 0x3e80000024242820 */ /* 0x000fe40000400000 */
[----:B------:R-:W-:Y:S02]  /*2420*/  @!P4 FMUL R57, R57, 16777216 ;  /* 0x4b8000003939c820 */ /* 0x000fe40000400000 */
[----:B------:R-:W-:Y:S02]  /*2430*/  FFMA.FTZ R9, R28, R9, -0.24046532809734344482 ;  /* 0xbe763c8b1c097423 */ /* 0x000fe40000010009 */
[----:B---3--:R-:W-:-:S02]  /*2440*/  FFMA.FTZ R25, R6, 1.1920928955078125e-07, R25 ;  /* 0x3400000006197823 */ /* 0x008fc40000010019 */
[----:B------:R-:W-:Y:S02]  /*2450*/  @!P4 FMUL R53, R53, 16777216 ;  /* 0x4b8000003535c820 */ /* 0x000fe40000400000 */
[----:B------:R-:W-:Y:S02]  /*2460*/  @!P4 FMUL R55, R55, 16777216 ;  /* 0x4b8000003737c820 */ /* 0x000fe40000400000 */
[----:B------:R-:W-:Y:S02]  /*2470*/  @!P4 FMUL R67, R67, 16777216 ;  /* 0x4b8000004343c820 */ /* 0x000fe40000400000 */
[----:B------:R-:W-:Y:S02]  /*2480*/  @!P4 FMUL R36, R36, 16777216 ;  /* 0x4b8000002424c820 */ /* 0x000fe40000400000 */
[----:B------:R-:W-:Y:S02]  /*2490*/  FMUL R6, R10, R57 ;  /* 0x000000390a067220 */ /* 0x000fe40000400000 */
[----:B------:R-:W-:-:S02]  /*24a0*/  FFMA.FTZ R9, R28, R9, 0.28857114911079406738 ;  /* 0x3e93bf991c097423 */ /* 0x000fc40000010009 */
[----:B------:R-:W-:Y:S01]  /*24b0*/  FMUL R7, R10, R53 ;  /* 0x000000350a077220 */ /* 0x000fe20000400000 */
[----:B------:R-:W-:Y:S01]  /*24c0*/  F2FP.PACK_AB R6, R6, R11 ;  /* 0x0000000b0606723e */ /* 0x000fe200000000ff */
[C---:B------:R-:W-:Y:S02]  /*24d0*/  FMUL R5, R10.reuse, R67 ;  /* 0x000000430a057220 */ /* 0x040fe40000400000 */
[C---:B------:R-:W-:Y:S02]  /*24e0*/  FMUL R36, R10.reuse, R36 ;  /* 0x000000240a247220 */ /* 0x040fe40000400000 */
[----:B------:R-:W-:Y:S02]  /*24f0*/  FMUL R16, R10, R55 ;  /* 0x000000370a107220 */ /* 0x000fe40000400000 */
[C---:B------:R-:W-:Y:S01]  /*2500*/  FFMA.FTZ R11, R28.reuse, R9, -0.36067417263984680176 ;  /* 0xbeb8aa491c0b7423 */ /* 0x040fe20000010009 */
[----:B------:R-:W-:Y:S01]  /*2510*/  F2FP.PACK_AB R5, R5, R36 ;  /* 0x000000240505723e */ /* 0x000fe200000000ff */
[----:B------:R-:W-:Y:S01]  /*2520*/  @P2 FMUL R21, R21, 0.25 ;  /* 0x3e80000015152820 */ /* 0x000fe20000400000 */
[----:B------:R-:W-:Y:S01]  /*2530*/  F2FP.PACK_AB R7, R7, R16 ;  /* 0x000000100707723e */ /* 0x000fe200000000ff */
[----:B------:R-:W-:Y:S01]  /*2540*/  FFMA.FTZ R11, R28, R11, 0.48089820146560668945 ;  /* 0x3ef6384a1c0b7423 */ /* 0x000fe2000001000b */
[----:B------:R-:W-:Y:S01]  /*2550*/  F2FP.PACK_AB R16, R49, R52 ;  /* 0x000000343110723e */ /* 0x000fe200000000ff */
[----:B------:R-:W-:Y:S01]  /*2560*/  @P2 FMUL R51, R51, 0.25 ;  /* 0x3e80000033332820 */ /* 0x000fe20000400000 */
[----:B------:R-:W-:Y:S01]  /*2570*/  F2FP.PACK_AB R9, R42, R43 ;  /* 0x0000002b2a09723e */ /* 0x000fe200000000ff */
[----:B------:R-:W-:Y:S01]  /*2580*/  @P2 FMUL R8, R8, 0.25 ;  /* 0x3e80000008082820 */ /* 0x000fe20000400000 */
[----:B------:R0:W-:Y:S01]  /*2590*/  STS.128 [R27], R4 ;  /* 0x000000041b007388 */ /* 0x0001e20000000c00 */
[----:B------:R-:W-:-:S02]  /*25a0*/  @P2 FMUL R29, R29, 0.25 ;  /* 0x3e8000001d1d2820 */ /* 0x000fc40000400000 */
[----:B------:R-:W-:Y:S01]  /*25b0*/  @P2 FMUL R33, R33, 0.25 ;  /* 0x3e80000021212820 */ /* 0x000fe20000400000 */
[----:B------:R-:W-:Y:S01]  /*25c0*/  STS.128 [R27+0x480], R16 ;  /* 0x000480101b007388 */ /* 0x000fe20000000c00 */
[----:B------:R-:W-:Y:S02]  /*25d0*/  @P2 FMUL R41, R41, 0.25 ;  /* 0x3e80000029292820 */ /* 0x000fe40000400000 */
[----:B------:R-:W-:Y:S02]  /*25e0*/  @P2 FMUL R45, R45, 0.25 ;  /* 0x3e8000002d2d2820 */ /* 0x000fe40000400000 */
[----:B------:R-:W-:Y:S01]  /*25f0*/  @P2 FMUL R37, R37, 0.25 ;  /* 0x3e80000025252820 */ /* 0x000fe20000400000 */
[----:B------:R-:W-:Y:S01]  /*2600*/  ISETP.GE.U32.AND P2, PT, R12, 0x7f800000, PT ;  /* 0x7f8000000c00780c */ /* 0x000fe20003f46070 */
[----:B------:R-:W-:Y:S02]  /*2610*/  @!P4 FMUL R21, R21, 16777216 ;  /* 0x4b8000001515c820 */ /* 0x000fe40000400000 */
[----:B------:R-:W-:-:S02]  /*2620*/  @!P4 FMUL R51, R51, 16777216 ;  /* 0x4b8000003333c820 */ /* 0x000fc40000400000 */
[----:B------:R-:W-:Y:S02]  /*2630*/  @!P4 FMUL R8, R8, 16777216 ;  /* 0x4b8000000808c820 */ /* 0x000fe40000400000 */
[----:B0-----:R-:W-:Y:S01]  /*2640*/  FFMA.FTZ R5, R28, R11, -0.72134751081466674805 ;  /* 0xbf38aa3b1c057423 */ /* 0x001fe2000001000b */
[----:B------:R-:W-:Y:S01]  /*2650*/  F2FP.PACK_AB R11, R30, R31 ;  /* 0x0000001f1e0b723e */ /* 0x000fe200000000ff */
[----:B------:R-:W-:Y:S02]  /*2660*/  @!P4 FMUL R29, R29, 16777216 ;  /* 0x4b8000001d1dc820 */ /* 0x000fe40000400000 */
[----:B------:R-:W-:Y:S02]  /*2670*/  @!P4 FMUL R33, R33, 16777216 ;  /* 0x4b8000002121c820 */ /* 0x000fe40000400000 */
[----:B------:R-:W-:Y:S02]  /*2680*/  @!P4 FMUL R41, R41, 16777216 ;  /* 0x4b8000002929c820 */ /* 0x000fe40000400000 */
[----:B------:R-:W-:-:S02]  /*2690*/  @!P4 FMUL R45, R45, 16777216 ;  /* 0x4b8000002d2dc820 */ /* 0x000fc40000400000 */
[----:B------:R-:W-:Y:S02]  /*26a0*/  @!P4 FMUL R37, R37, 16777216 ;  /* 0x4b8000002525c820 */ /* 0x000fe40000400000 */
[----:B------:R-:W-:Y:S02]  /*26b0*/  IMAD R83, R83, c[0x0][0x1c8], RZ ;  /* 0x0000720053537a24 */ /* 0x000fe400078e02ff */
[----:B------:R-:W-:Y:S02]  /*26c0*/  FMUL R5, R28, R5 ;  /* 0x000000051c057220 */ /* 0x000fe40000400000 */
[----:B------:R-:W-:Y:S01]  /*26d0*/  IMAD.MOV.U32 R46, RZ, RZ, c[0x0][0x1c8] ;  /* 0x00007200ff2e7624 */ /* 0x000fe200078e00ff */
[----:B------:R-:W-:Y:S01]  /*26e0*/  LEA R30, P3, R83, R24, 0x1 ;  /* 0x00000018531e7211 */ /* 0x000fe200078608ff */
[C---:B------:R-:W-:Y:S02]  /*26f0*/  FMUL R36, R10.reuse, R21 ;  /* 0x000000150a247220 */ /* 0x040fe40000400000 */
[----:B------:R-:W-:Y:S01]  /*2700*/  FMUL R23, R10, R51 ;  /* 0x000000330a177220 */ /* 0x000fe20000400000 */
[----:B------:R-:W-:Y:S01]  /*2710*/  LEA R7, R46, R83, 0x2 ;  /* 0x000000532e077211 */ /* 0x000fe200078e10ff */
[----:B------:R-:W-:Y:S01]  /*2720*/  FMUL R22, R10, R8 ;  /* 0x000000080a167220 */ /* 0x000fe20000400000 */
[----:B------:R-:W-:Y:S01]  /*2730*/  F2FP.PACK_AB R8, R50, R47 ;  /* 0x0000002f3208723e */ /* 0x000fe200000000ff */
[C---:B------:R-:W-:Y:S01]  /*2740*/  FMUL R29, R10.reuse, R29 ;  /* 0x0000001d0a1d7220 */ /* 0x040fe20000400000 */
[----:B------:R-:W-:Y:S01]  /*2750*/  F2FP.PACK_AB R23, R23, R36 ;  /* 0x000000241717723e */ /* 0x000fe200000000ff */
[C---:B------:R-:W-:Y:S01]  /*2760*/  FMUL R21, R10.reuse, R33 ;  /* 0x000000210a157220 */ /* 0x040fe20000400000 */
[----:B------:R-:W-:Y:S01]  /*2770*/  LEA.HI.X.SX32 R31, R83, R0, 0x1, P3 ;  /* 0x00000000531f7211 */ /* 0x000fe200018f0eff */
[----:B------:R-:W-:Y:S01]  /*2780*/  FMUL R20, R10, R41 ;  /* 0x000000290a147220 */ /* 0x000fe20000400000 */
[----:B------:R-:W-:Y:S01]  /*2790*/  F2FP.PACK_AB R22, R22, R29 ;  /* 0x0000001d1616723e */ /* 0x000fe200000000ff */
[----:B------:R-:W-:-:S02]  /*27a0*/  FMUL R45, R10, R45 ;  /* 0x0000002d0a2d7220 */ /* 0x000fc40000400000 */
[----:B------:R-:W-:Y:S02]  /*27b0*/  FMUL R10, R10, R37 ;  /* 0x000000250a0a7220 */ /* 0x000fe40000400000 */
[----:B------:R-:W-:Y:S01]  /*27c0*/  FMUL R5, R28, R5 ;  /* 0x000000051c057220 */ /* 0x000fe20000400000 */
[----:B------:R-:W-:Y:S01]  /*27d0*/  F2FP.PACK_AB R20, R20, R45 ;  /* 0x0000002d1414723e */ /* 0x000fe200000000ff */
[----:B------:R-:W-:Y:S01]  /*27e0*/  FADD R51, R32, -1 ;  /* 0xbf80000020337421 */ /* 0x000fe20000000000 */
[----:B------:R-:W-:Y:S01]  /*27f0*/  F2FP.PACK_AB R21, R21, R10 ;  /* 0x0000000a1515723e */ /* 0x000fe200000000ff */
[----:B------:R-:W-:Y:S01]  /*2800*/  FFMA.FTZ R50, R28, 1.4426950216293334961, R5 ;  /* 0x3fb8aa3b1c327823 */ /* 0x000fe20000010005 */
[----:B------:R-:W-:Y:S01]  /*2810*/  LEA R5, R46, R7, 0x2 ;  /* 0x000000072e057211 */ /* 0x000fe200078e10ff */
[----:B------:R-:W-:Y:S01]  /*2820*/  FFMA.FTZ R4, R51, R40, -0.16845393180847167969 ;  /* 0xbe2c7f3033047423 */ /* 0x000fe20000010028 */
[----:B------:R-:W-:Y:S01]  /*2830*/  F2FP.PACK_AB R10, R35, R38 ;  /* 0x00000026230a723e */ /* 0x000fe200000000ff */
[----:B------:R0:W-:Y:S01]  /*2840*/  STS.128 [R27+0x400], R20 ;  /* 0x000400141b007388 */ /* 0x0001e20000000c00 */
[----:B------:R-:W-:Y:S01]  /*2850*/  LEA R28, P4, R7, R24, 0x1 ;  /* 0x00000018071c7211 */ /* 0x000fe200078808ff */
[----:B------:R-:W-:-:S02]  /*2860*/  FFMA.FTZ R4, R51, R4, 0.1716887056827545166 ;  /* 0x3e2fcf2a33047423 */ /* 0x000fc40000010004 */
[----:B------:R1:W-:Y:S01]  /*2870*/  STS.128 [R27+0x80], R8 ;  /* 0x000080081b007388 */ /* 0x0003e20000000c00 */
[----:B------:R-:W-:Y:S01]  /*2880*/  LEA.HI.X.SX32 R29, R7, R0, 0x1, P4 ;  /* 0x00000000071d7211 */ /* 0x000fe200020f0eff */
[----:B------:R-:W-:Y:S02]  /*2890*/  FFMA.FTZ R4, R51, R4, -0.17900948226451873779 ;  /* 0xbe374e4333047423 */ /* 0x000fe40000010004 */
[----:B------:R-:W-:Y:S01]  /*28a0*/  FADD R15, R15, R50 ;  /* 0x000000320f0f7221 */ /* 0x000fe20000000000 */
[----:B------:R-:W-:Y:S01]  /*28b0*/  BAR.SYNC.DEFER_BLOCKING 0x0 ;  /* 0x0000000000007b1d */ /* 0x000fe20000010000 */
[----:B0-----:R-:W-:Y:S01]  /*28c0*/  LEA R20, P5, R5, R24, 0x1 ;  /* 0x0000001805147211 */ /* 0x001fe200078a08ff */
[----:B------:R-:W-:-:S03]  /*28d0*/  IMAD R23, R46, 0x4, R5 ;  /* 0x000000042e177824 */ /* 0x000fc600078e0205 */
[----:B------:R-:W-:Y:S01]  /*28e0*/  LEA.HI.X.SX32 R21, R5, R0, 0x1, P5 ;  /* 0x0000000005157211 */ /* 0x000fe200028f0eff */
[----:B-1----:R-:W-:Y:S01]  /*28f0*/  FFMA.FTZ R8, R51, R4, 0.20512372255325317383 ;  /* 0x3e520bf433087423 */ /* 0x002fe20000010004 */
[C---:B------:R-:W-:Y:S02]  /*2900*/  LEA R5, R46.reuse, R23, 0x2 ;  /* 0x000000172e057211 */ /* 0x040fe400078e10ff */
[----:B------:R-:W-:Y:S01]  /*2910*/  LEA R16, P3, R23, R24, 0x1 ;  /* 0x0000001817107211 */ /* 0x000fe200078608ff */
[----:B------:R-:W-:Y:S01]  /*2920*/  FFMA.FTZ R38, R51, R8, -0.24046532809734344482 ;  /* 0xbe763c8b33267423 */ /* 0x000fe20000010008 */
[----:B------:R-:W-:Y:S01]  /*2930*/  LEA R18, P4, R5, R24, 0x1 ;  /* 0x0000001805127211 */ /* 0x000fe200078808ff */
[----:B------:R-:W-:Y:S01]  /*2940*/  IMAD R7, R46, 0x4, R5 ;  /* 0x000000042e077824 */ /* 0x000fe200078e0205 */
[----:B------:R-:W-:Y:S01]  /*2950*/  LEA.HI.X.SX32 R17, R23, R0, 0x1, P3 ;  /* 0x0000000017117211 */ /* 0x000fe200018f0eff */
[----:B------:R-:W-:Y:S01]  /*2960*/  FFMA.FTZ R42, R51, R38, 0.28857114911079406738 ;  /* 0x3e93bf99332a7423 */ /* 0x000fe20000010026 */
[----:B------:R-:W-:-:S02]  /*2970*/  LEA.HI.X.SX32 R19, R5, R0, 0x1, P4 ;  /* 0x0000000005137211 */ /* 0x000fc400020f0eff */
[C---:B------:R-:W-:Y:S01]  /*2980*/  LEA R9, R46.reuse, R7, 0x2 ;  /* 0x000000072e097211 */ /* 0x040fe200078e10ff */
[----:B------:R-:W-:Y:S01]  /*2990*/  FFMA.FTZ R42, R51, R42, -0.36067417263984680176 ;  /* 0xbeb8aa49332a7423 */ /* 0x000fe2000001002a */
[----:B------:R-:W-:Y:S02]  /*29a0*/  LEA R22, P3, R7, R24, 0x1 ;  /* 0x0000001807167211 */ /* 0x000fe400078608ff */
[----:B------:R-:W-:Y:S01]  /*29b0*/  LEA R5, R46, R9, 0x2 ;  /* 0x000000092e057211 */ /* 0x000fe200078e10ff */
[----:B------:R-:W-:Y:S01]  /*29c0*/  FFMA.FTZ R44, R51, R42, 0.48089820146560668945 ;  /* 0x3ef6384a332c7423 */ /* 0x000fe2000001002a */
[----:B------:R-:W-:Y:S02]  /*29d0*/  LEA.HI.X.SX32 R23, R7, R0, 0x1, P3 ;  /* 0x0000000007177211 */ /* 0x000fe400018f0eff */
[----:B------:R-:W-:Y:S01]  /*29e0*/  LOP3.LUT R10, R26, 0x40, RZ, 0x3c, !PT ;  /* 0x000000401a0a7812 */ /* 0x000fe200078e3cff */
[----:B------:R-:W-:Y:S01]  /*29f0*/  IMAD R27, R46, 0x4, R5 ;  /* 0x000000042e1b7824 */ /* 0x000fe200078e0205 */
[----:B------:R-:W-:Y:S01]  /*2a00*/  LEA R34, P3, R5, R24, 0x1 ;  /* 0x0000001805227211 */ /* 0x000fe200078608ff */
[----:B------:R-:W-:Y:S01]  /*2a10*/  FFMA.FTZ R44, R51, R44, -0.72134751081466674805 ;  /* 0xbf38aa3b332c7423 */ /* 0x000fe2000001002c */
[----:B------:R-:W-:-:S02]  /*2a20*/  LEA R32, P4, R9, R24, 0x1 ;  /* 0x0000001809207211 */ /* 0x000fc400078808ff */
[C---:B------:R-:W-:Y:S01]  /*2a30*/  LEA R39, R46.reuse, R27, 0x2 ;  /* 0x0000001b2e277211 */ /* 0x040fe200078e10ff */
[----:B------:R-:W-:Y:S01]  /*2a40*/  FMUL R52, R51, R44 ;  /* 0x0000002c33347220 */ /* 0x000fe20000400000 */
[-C--:B------:R-:W-:Y:S02]  /*2a50*/  LEA.HI.X.SX32 R35, R5, R0.reuse, 0x1, P3 ;  /* 0x0000000005237211 */ /* 0x080fe400018f0eff */
[----:B------:R-:W-:Y:S01]  /*2a60*/  LEA.HI.X.SX32 R33, R9, R0, 0x1, P4 ;  /* 0x0000000009217211 */ /* 0x000fe200020f0eff */
[----:B------:R0:W1:Y:S01]  /*2a70*/  LDS.128 R4, [R26] ;  /* 0x000000001a047984 */ /* 0x0000620000000c00 */
[----:B------:R-:W-:Y:S01]  /*2a80*/  LEA R36, P3, R27, R24, 0x1 ;  /* 0x000000181b247211 */ /* 0x000fe200078608ff */
[----:B------:R-:W-:Y:S01]  /*2a90*/  FMUL R52, R51, R52 ;  /* 0x0000003433347220 */ /* 0x000fe20000400000 */
[C---:B------:R-:W-:Y:S01]  /*2aa0*/  LEA R41, R46.reuse, R39, 0x2 ;  /* 0x000000272e297211 */ /* 0x040fe200078e10ff */
[----:B------:R-:W2:Y:S01]  /*2ab0*/  LDS.128 R8, [R10] ;  /* 0x000000000a087984 */ /* 0x000ea20000000c00 */
[----:B------:R-:W-:Y:S01]  /*2ac0*/  LEA.HI.X.SX32 R37, R27, R0, 0x1, P3 ;  /* 0x000000001b257211 */ /* 0x000fe200018f0eff */
[----:B------:R-:W-:Y:S01]  /*2ad0*/  FFMA.FTZ R52, R51, 1.4426950216293334961, R52 ;  /* 0x3fb8aa3b33347823 */ /* 0x000fe20000010034 */
[-C--:B------:R-:W-:Y:S01]  /*2ae0*/  LEA R38, P3, R39, R24.reuse, 0x1 ;  /* 0x0000001827267211 */ /* 0x080fe200078608ff */
[----:B------:R-:W-:Y:S01]  /*2af0*/  IMAD R27, R46, 0x4, R41 ;  /* 0x000000042e1b7824 */ /* 0x000fe200078e0229 */
[----:B------:R-:W-:Y:S01]  /*2b00*/  LEA R40, P4, R41, R24, 0x1 ;  /* 0x0000001829287211 */ /* 0x000fe200078808ff */
[----:B------:R-:W-:Y:S01]  /*2b10*/  FADD R25, R25, R52 ;  /* 0x0000003419197221 */ /* 0x000fe20000000000 */
[----:B------:R-:W-:-:S02]  /*2b20*/  LEA.HI.X.SX32 R39, R39, R0, 0x1, P3 ;  /* 0x0000000027277211 */ /* 0x000fc400018f0eff */
[C---:B------:R-:W-:Y:S02]  /*2b30*/  LEA R43, R46.reuse, R27, 0x2 ;  /* 0x0000001b2e2b7211 */ /* 0x040fe400078e10ff */
[----:B------:R-:W-:Y:S02]  /*2b40*/  LEA.HI.X.SX32 R41, R41, R0, 0x1, P4 ;  /* 0x0000000029297211 */ /* 0x000fe400020f0eff */
[C---:B------:R-:W-:Y:S02]  /*2b50*/  LEA R45, R46.reuse, R43, 0x2 ;  /* 0x0000002b2e2d7211 */ /* 0x040fe400078e10ff */
[-C--:B0-----:R-:W-:Y:S02]  /*2b60*/  LEA R26, P3, R27, R24.reuse, 0x1 ;  /* 0x000000181b1a7211 */ /* 0x081fe400078608ff */
[----:B------:R-:W-:Y:S01]  /*2b70*/  LEA R42, P4, R43, R24, 0x1 ;  /* 0x000000182b2a7211 */ /* 0x000fe200078808ff */
[----:B------:R-:W-:Y:S01]  /*2b80*/  IMAD R47, R46, 0x4, R45 ;  /* 0x000000042e2f7824 */ /* 0x000fe200078e022d */
[----:B------:R-:W-:-:S02]  /*2b90*/  LEA.HI.X.SX32 R27, R27, R0, 0x1, P3 ;  /* 0x000000001b1b7211 */ /* 0x000fc400018f0eff */
[----:B------:R-:W-:Y:S02]  /*2ba0*/  LEA.HI.X.SX32 R43, R43, R0, 0x1, P4 ;  /* 0x000000002b2b7211 */ /* 0x000fe400020f0eff */
[----:B------:R-:W-:Y:S02]  /*2bb0*/  LEA R49, R46, R47, 0x2 ;  /* 0x0000002f2e317211 */ /* 0x000fe400078e10ff */
[-C--:B------:R-:W-:Y:S02]  /*2bc0*/  LEA R44, P3, R45, R24.reuse, 0x1 ;  /* 0x000000182d2c7211 */ /* 0x080fe400078608ff */
[-C--:B------:R-:W-:Y:S02]  /*2bd0*/  LEA R46, P4, R47, R24.reuse, 0x1 ;  /* 0x000000182f2e7211 */ /* 0x080fe400078808ff */
[----:B------:R-:W-:Y:S02]  /*2be0*/  LEA R48, P5, R49, R24, 0x1 ;  /* 0x0000001831307211 */ /* 0x000fe400078a08ff */
[----:B------:R-:W-:-:S02]  /*2bf0*/  LEA.HI.X.SX32 R45, R45, R0, 0x1, P3 ;  /* 0x000000002d2d7211 */ /* 0x000fc400018f0eff */
[-C--:B------:R-:W-:Y:S02]  /*2c00*/  LEA.HI.X.SX32 R47, R47, R0.reuse, 0x1, P4 ;  /* 0x000000002f2f7211 */ /* 0x080fe400020f0eff */
[----:B------:R-:W-:Y:S01]  /*2c10*/  LEA.HI.X.SX32 R49, R49, R0, 0x1, P5 ;  /* 0x0000000031317211 */ /* 0x000fe200028f0eff */
[----:B------:R-:W-:Y:S01]  /*2c20*/  @P1 IMAD.MOV.U32 R0, RZ, RZ, 0x7f800000 ;  /* 0x7f800000ff001424 */ /* 0x000fe200078e00ff */
[----:B------:R-:W-:Y:S01]  /*2c30*/  @P2 MOV R51, 0x7f800000 ;  /* 0x7f80000000332802 */ /* 0x000fe20000000f00 */
[----:B-1----:R0:W-:Y:S01]  /*2c40*/  STG.E.U16 [R30.64], R4 ;  /* 0x000000041e007986 */ /* 0x0021e2000c101506 */
[----:B------:R-:W-:Y:S01]  /*2c50*/  FSETP.NEU.AND P3, PT, R12, RZ, PT ;  /* 0x000000ff0c00720b */ /* 0x000fe20003f6d000 */
[C---:B------:R-:W-:Y:S01]  /*2c60*/  @P1 FFMA.FTZ R25, R13.reuse, R0, +INF ;  /* 0x7f8000000d191423 */ /* 0x040fe20000010000 */
[----:B------:R-:W-:Y:S01]  /*2c70*/  PRMT R0, R4, 0x7632, R0 ;  /* 0x0000763204007816 */ /* 0x000fe20000000000 */
[----:B------:R-:W-:Y:S01]  /*2c80*/  @P2 FFMA.FTZ R15, R12, R51, +INF ;  /* 0x7f8000000c0f2423 */ /* 0x000fe20000010033 */
[----:B--2---:R-:W-:Y:S01]  /*2c90*/  PRMT R12, R8, 0x7632, R12 ;  /* 0x00007632080c7816 */ /* 0x004fe2000000000c */
[----:B------:R1:W-:Y:S01]  /*2ca0*/  STG.E.U16 [R28.64], R8 ;  /* 0x000000081c007986 */ /* 0x0003e2000c101506 */
[----:B------:R-:W-:-:S02]  /*2cb0*/  FSETP.NEU.AND P2, PT, R13, RZ, PT ;  /* 0x000000ff0d00720b */ /* 0x000fc40003f4d000 */
[----:B------:R-:W-:Y:S01]  /*2cc0*/  PRMT R13, R5, 0x7632, R13 ;  /* 0x00007632050d7816 */ /* 0x000fe2000000000d */
[----:B------:R2:W-:Y:S01]  /*2cd0*/  STG.E.U16 [R20.64], R0 ;  /* 0x0000000014007986 */ /* 0x0005e2000c101506 */
[----:B------:R-:W-:Y:S02]  /*2ce0*/  FSEL R25, R25, -INF , P2 ;  /* 0xff80000019197808 */ /* 0x000fe40001000000 */
[----:B0-----:R-:W-:Y:S01]  /*2cf0*/  PRMT R4, R6, 0x7632, R4 ;  /* 0x0000763206047816 */ /* 0x001fe20000000004 */
[----:B------:R0:W-:Y:S02]  /*2d00*/  STG.E.U16 [R16.64], R12 ;  /* 0x0000000c10007986 */ /* 0x0001e4000c101506 */
[----:B------:R-:W-:Y:S02]  /*2d10*/  FFMA R25, R25, 0.69314718246459960938, R64 ;  /* 0x3f31721819197823 */ /* 0x000fe40000000040 */
[----:B------:R3:W-:Y:S01]  /*2d20*/  STG.E.U16 [R18.64], R5 ;  /* 0x0000000512007986 */ /* 0x0007e2000c101506 */
[----:B-1----:R-:W-:-:S03]  /*2d30*/  PRMT R8, R10, 0x7632, R8 ;  /* 0x000076320a087816 */ /* 0x002fc60000000008 */
[----:B------:R1:W-:Y:S01]  /*2d40*/  STG.E.U16 [R22.64], R9 ;  /* 0x0000000916007986 */ /* 0x0003e2000c101506 */
[----:B--2---:R-:W-:Y:S02]  /*2d50*/  FSEL R0, R15, -INF , P3 ;  /* 0xff8000000f007808 */ /* 0x004fe40001800000 */
[----:B0-----:R-:W-:Y:S01]  /*2d60*/  PRMT R17, R9, 0x7632, R17 ;  /* 0x0000763209117816 */ /* 0x001fe20000000011 */
[----:B------:R0:W-:Y:S02]  /*2d70*/  STG.E.U16 [R32.64], R13 ;  /* 0x0000000d20007986 */ /* 0x0001e4000c101506 */
[----:B------:R-:W-:Y:S01]  /*2d80*/  FFMA R24, R0, 0.69314718246459960938, R65 ;  /* 0x3f31721800187823 */ /* 0x000fe20000000041 */
[----:B---3--:R-:W-:Y:S01]  /*2d90*/  PRMT R5, R11, 0x7632, R5 ;  /* 0x000076320b057816 */ /* 0x008fe20000000005 */
[----:B------:R0:W-:Y:S01]  /*2da0*/  STG.E.U16 [R34.64], R17 ;  /* 0x0000001122007986 */ /* 0x0001e2000c101506 */
[----:B-1----:R-:W-:-:S03]  /*2db0*/  PRMT R23, R7, 0x7632, R23 ;  /* 0x0000763207177816 */ /* 0x002fc60000000017 */
[----:B------:R0:W-:Y:S04]  /*2dc0*/  STG.E.U16 [R36.64], R6 ;  /* 0x0000000624007986 */ /* 0x0001e8000c101506 */
[----:B------:R0:W-:Y:S04]  /*2dd0*/  STG.E.U16 [R38.64], R10 ;  /* 0x0000000a26007986 */ /* 0x0001e8000c101506 */
[----:B------:R0:W-:Y:S04]  /*2de0*/  STG.E.U16 [R40.64], R4 ;  /* 0x0000000428007986 */ /* 0x0001e8000c101506 */
[----:B------:R0:W-:Y:S04]  /*2df0*/  STG.E.U16 [R26.64], R8 ;  /* 0x000000081a007986 */ /* 0x0001e8000c101506 */
[----:B------:R0:W-:Y:S04]  /*2e00*/  STG.E.U16 [R42.64], R7 ;  /* 0x000000072a007986 */ /* 0x0001e8000c101506 */
[----:B------:R0:W-:Y:S04]  /*2e10*/  STG.E.U16 [R44.64], R11 ;  /* 0x0000000b2c007986 */ /* 0x0001e8000c101506 */
[----:B------:R0:W-:Y:S04]  /*2e20*/  STG.E.U16 [R46.64], R23 ;  /* 0x000000172e007986 */ /* 0x0001e8000c101506 */
[----:B------:R0:W-:Y:S04]  /*2e30*/  STG.E.U16 [R48.64], R5 ;  /* 0x0000000530007986 */ /* 0x0001e8000c101506 */
[----:B------:R-:W-:Y:S06]  /*2e40*/  BAR.SYNC.DEFER_BLOCKING 0x0 ;  /* 0x0000000000007b1d */ /* 0x000fec0000010000 */
[----:B------:R0:W-:Y:S04]  /*2e50*/  STS.64 [R3], R24 ;  /* 0x0000001803007388 */ /* 0x0001e80000000a00 */
[----:B------:R-:W-:Y:S06]  /*2e60*/  BAR.SYNC.DEFER_BLOCKING 0x0 ;  /* 0x0000000000007b1d */ /* 0x000fec0000010000 */
[----:B------:R-:W-:Y:S05]  /*2e70*/  @P0 EXIT ;  /* 0x000000000000094d */ /* 0x000fea0003800000 */
[----:B0-----:R-:W0:Y:S01]  /*2e80*/  LDS R7, [R14] ;  /* 0x000000000e077984 */ /* 0x001e220000000800 */
[----:B------:R-:W-:Y:S01]  /*2e90*/  IMAD R2, R2, c[0x0][0x1cc], RZ ;  /* 0x0000730002027a24 */ /* 0x000fe200078e02ff */
[C---:B------:R-:W-:Y:S01]  /*2ea0*/  SHF.L.U32 R4, R86.reuse, 0x2, RZ ;  /* 0x0000000256047819 */ /* 0x040fe200000006ff */
[----:B------:R-:W-:-:S03]  /*2eb0*/  IMAD.HI R5, R86, 0x4, RZ ;  /* 0x0000000456057827 */ /* 0x000fc600078e02ff */
[C---:B------:R-:W-:Y:S01]  /*2ec0*/  SHF.L.U32 R3, R2.reuse, 0x2, RZ ;  /* 0x0000000202037819 */ /* 0x040fe200000006ff */
[----:B------:R-:W-:-:S03]  /*2ed0*/  IMAD.HI R0, R2, 0x4, RZ ;  /* 0x0000000402007827 */ /* 0x000fc600078e02ff */
[----:B------:R-:W-:-:S04]  /*2ee0*/  IADD3 R2, P0, P1, R4, c[0x0][0x180], R3 ;  /* 0x0000600004027a10 */ /* 0x000fc8000791e003 */
[----:B------:R-:W-:-:S05]  /*2ef0*/  IADD3.X R3, R5, c[0x0][0x184], R0, P0, P1 ;  /* 0x0000610005037a10 */ /* 0x000fca00007e2400 */
[----:B0-----:R-:W-:Y:S01]  /*2f00*/  STG.E [R2.64], R7 ;  /* 0x0000000702007986 */ /* 0x001fe2000c101906 */
[----:B------:R-:W-:Y:S05]  /*2f10*/  EXIT ;  /* 0x000000000000794d */ /* 0x000fea0003800000 */
.L_x_2:
[----:B------:R-:W-:-:S00]  /*2f20*/  BRA `(.L_x_2) ;  /* 0xfffffff000007947 */ /* 0x000fc0000383ffff */
[----:B------:R-:W-:-:S00]  /*2f30*/  NOP ;  /* 0x0000000000007918 */ /* 0x000fc00000000000 */
        /* <DEDUP_REMOVED lines=12> */
.L_x_3:


//--------------------- .nv.global.init           --------------------------
	.section	.nv.global.init,"aw",@progbits
.nv.global.init:
	.type		_$_str,@object
	.size		_$_str,(.L_0 - _$_str)
_$_str:
        /*0000*/ 	.byte	0x5f, 0x5f, 0x43, 0x55, 0x44, 0x41, 0x5f, 0x46, 0x54, 0x5a, 0x00
.L_0:


//--------------------- .nv.shared.attn_fwd       --------------------------
	.section	.nv.shared.attn_fwd,"aw",@nobits
	.sectionflags	@""
	.align	16
